//
// Generated by NVIDIA NVVM Compiler
//
// Compiler Build ID: CL-36424714
// Cuda compilation tools, release 13.0, V13.0.88
// Based on NVVM 20.0.0
//

.version 9.0
.target sm_100
.address_size 64

	// .globl	_Z10compute_ApiPKfPf

.visible .entry _Z10compute_ApiPKfPf(
	.param .u32 _Z10compute_ApiPKfPf_param_0,
	.param .u64 .ptr .align 1 _Z10compute_ApiPKfPf_param_1,
	.param .u64 .ptr .align 1 _Z10compute_ApiPKfPf_param_2
)
{
	.reg .pred 	%p<8>;
	.reg .b32 	%r<20>;
	.reg .b32 	%f<7>;
	.reg .b64 	%rd<16>;
	.reg .b64 	%fd<11>;

	ld.param.u32 	%r4, [_Z10compute_ApiPKfPf_param_0];
	ld.param.u64 	%rd2, [_Z10compute_ApiPKfPf_param_1];
	ld.param.u64 	%rd3, [_Z10compute_ApiPKfPf_param_2];
	cvta.to.global.u64 	%rd1, %rd3;
	mov.u32 	%r5, %ctaid.x;
	mov.u32 	%r6, %ntid.x;
	mov.u32 	%r7, %tid.x;
	mad.lo.s32 	%r1, %r5, %r6, %r7;
	mov.u32 	%r8, %ctaid.y;
	mov.u32 	%r9, %ntid.y;
	mov.u32 	%r10, %tid.y;
	mad.lo.s32 	%r11, %r8, %r9, %r10;
	setp.gt.s32 	%p1, %r1, 0;
	setp.ne.s32 	%p2, %r11, 0;
	and.pred  	%p3, %p1, %p2;
	setp.le.s32 	%p4, %r1, %r4;
	and.pred  	%p5, %p4, %p3;
	setp.le.s32 	%p6, %r11, %r4;
	and.pred  	%p7, %p5, %p6;
	@%p7 bra 	$L__BB0_2;
	mad.lo.s32 	%r18, %r1, %r4, %r11;
	mul.wide.s32 	%rd14, %r18, 4;
	add.s64 	%rd15, %rd1, %rd14;
	mov.b32 	%r19, 0;
	st.global.u32 	[%rd15], %r19;
	bra.uni 	$L__BB0_3;
$L__BB0_2:
	cvta.to.global.u64 	%rd4, %rd2;
	mul.lo.s32 	%r12, %r1, %r4;
	add.s32 	%r13, %r12, %r11;
	mul.wide.u32 	%rd5, %r13, 4;
	add.s64 	%rd6, %rd4, %rd5;
	ld.global.f32 	%f1, [%rd6];
	cvt.f64.f32 	%fd1, %f1;
	mul.f64 	%fd2, %fd1, 0d4010000000000000;
	sub.s32 	%r14, %r12, %r4;
	add.s32 	%r15, %r14, %r11;
	mul.wide.u32 	%rd7, %r15, 4;
	add.s64 	%rd8, %rd4, %rd7;
	ld.global.f32 	%f2, [%rd8];
	cvt.f64.f32 	%fd3, %f2;
	sub.f64 	%fd4, %fd2, %fd3;
	add.s32 	%r16, %r13, %r4;
	mul.wide.u32 	%rd9, %r16, 4;
	add.s64 	%rd10, %rd4, %rd9;
	ld.global.f32 	%f3, [%rd10];
	cvt.f64.f32 	%fd5, %f3;
	sub.f64 	%fd6, %fd4, %fd5;
	add.s32 	%r17, %r13, -1;
	mul.wide.u32 	%rd11, %r17, 4;
	add.s64 	%rd12, %rd4, %rd11;
	ld.global.f32 	%f4, [%rd12];
	cvt.f64.f32 	%fd7, %f4;
	sub.f64 	%fd8, %fd6, %fd7;
	ld.global.f32 	%f5, [%rd6+4];
	cvt.f64.f32 	%fd9, %f5;
	sub.f64 	%fd10, %fd8, %fd9;
	cvt.rn.f32.f64 	%f6, %fd10;
	add.s64 	%rd13, %rd1, %rd5;
	st.global.f32 	[%rd13], %f6;
$L__BB0_3:
	ret;

}
	// .globl	_Z6reduceiPKfS0_Pf
.visible .entry _Z6reduceiPKfS0_Pf(
	.param .u32 _Z6reduceiPKfS0_Pf_param_0,
	.param .u64 .ptr .align 1 _Z6reduceiPKfS0_Pf_param_1,
	.param .u64 .ptr .align 1 _Z6reduceiPKfS0_Pf_param_2,
	.param .u64 .ptr .align 1 _Z6reduceiPKfS0_Pf_param_3
)
{
	.reg .pred 	%p<7>;
	.reg .b32 	%r<31>;
	.reg .b32 	%f<32>;
	.reg .b64 	%rd<20>;

	ld.param.u32 	%r12, [_Z6reduceiPKfS0_Pf_param_0];
	ld.param.u64 	%rd4, [_Z6reduceiPKfS0_Pf_param_1];
	ld.param.u64 	%rd5, [_Z6reduceiPKfS0_Pf_param_2];
	ld.param.u64 	%rd3, [_Z6reduceiPKfS0_Pf_param_3];
	cvta.to.global.u64 	%rd1, %rd5;
	cvta.to.global.u64 	%rd2, %rd4;
	mov.u32 	%r13, %ctaid.x;
	mov.u32 	%r14, %ntid.x;
	mov.u32 	%r15, %tid.x;
	mad.lo.s32 	%r29, %r13, %r14, %r15;
	mov.u32 	%r16, %nctaid.x;
	mul.lo.s32 	%r2, %r14, %r16;
	setp.ge.s32 	%p1, %r29, %r12;
	mov.f32 	%f31, 0f00000000;
	@%p1 bra 	$L__BB1_7;
	add.s32 	%r17, %r29, %r2;
	max.s32 	%r18, %r12, %r17;
	setp.lt.s32 	%p2, %r17, %r12;
	selp.u32 	%r19, 1, 0, %p2;
	add.s32 	%r20, %r17, %r19;
	sub.s32 	%r21, %r18, %r20;
	div.u32 	%r22, %r21, %r2;
	add.s32 	%r3, %r22, %r19;
	and.b32  	%r23, %r3, 3;
	setp.eq.s32 	%p3, %r23, 3;
	mov.f32 	%f31, 0f00000000;
	@%p3 bra 	$L__BB1_4;
	add.s32 	%r24, %r3, 1;
	and.b32  	%r25, %r24, 3;
	neg.s32 	%r27, %r25;
	mov.f32 	%f31, 0f00000000;
$L__BB1_3:
	.pragma "nounroll";
	mul.wide.s32 	%rd6, %r29, 4;
	add.s64 	%rd7, %rd1, %rd6;
	add.s64 	%rd8, %rd2, %rd6;
	ld.global.f32 	%f12, [%rd8];
	ld.global.f32 	%f13, [%rd7];
	fma.rn.f32 	%f31, %f12, %f13, %f31;
	add.s32 	%r29, %r29, %r2;
	add.s32 	%r27, %r27, 1;
	setp.ne.s32 	%p4, %r27, 0;
	@%p4 bra 	$L__BB1_3;
$L__BB1_4:
	setp.lt.u32 	%p5, %r3, 3;
	@%p5 bra 	$L__BB1_7;
	mul.wide.s32 	%rd12, %r2, 4;
	shl.b32 	%r26, %r2, 2;
$L__BB1_6:
	mul.wide.s32 	%rd9, %r29, 4;
	add.s64 	%rd10, %rd2, %rd9;
	ld.global.f32 	%f14, [%rd10];
	add.s64 	%rd11, %rd1, %rd9;
	ld.global.f32 	%f15, [%rd11];
	fma.rn.f32 	%f16, %f14, %f15, %f31;
	add.s64 	%rd13, %rd10, %rd12;
	ld.global.f32 	%f17, [%rd13];
	add.s64 	%rd14, %rd11, %rd12;
	ld.global.f32 	%f18, [%rd14];
	fma.rn.f32 	%f19, %f17, %f18, %f16;
	add.s64 	%rd15, %rd13, %rd12;
	ld.global.f32 	%f20, [%rd15];
	add.s64 	%rd16, %rd14, %rd12;
	ld.global.f32 	%f21, [%rd16];
	fma.rn.f32 	%f22, %f20, %f21, %f19;
	add.s64 	%rd17, %rd15, %rd12;
	ld.global.f32 	%f23, [%rd17];
	add.s64 	%rd18, %rd16, %rd12;
	ld.global.f32 	%f24, [%rd18];
	fma.rn.f32 	%f31, %f23, %f24, %f22;
	add.s32 	%r29, %r26, %r29;
	setp.lt.s32 	%p6, %r29, %r12;
	@%p6 bra 	$L__BB1_6;
$L__BB1_7:
	cvta.to.global.u64 	%rd19, %rd3;
	ld.global.f32 	%f25, [%rd19];
	add.f32 	%f26, %f31, %f25;
	st.global.f32 	[%rd19], %f26;
	ret;

}
	// .globl	_Z8update_xiPfPKff
.visible .entry _Z8update_xiPfPKff(
	.param .u32 _Z8update_xiPfPKff_param_0,
	.param .u64 .ptr .align 1 _Z8update_xiPfPKff_param_1,
	.param .u64 .ptr .align 1 _Z8update_xiPfPKff_param_2,
	.param .f32 _Z8update_xiPfPKff_param_3
)
{
	.reg .pred 	%p<7>;
	.reg .b32 	%r<31>;
	.reg .b32 	%f<17>;
	.reg .b64 	%rd<18>;

	ld.param.u32 	%r12, [_Z8update_xiPfPKff_param_0];
	ld.param.u64 	%rd3, [_Z8update_xiPfPKff_param_1];
	ld.param.u64 	%rd4, [_Z8update_xiPfPKff_param_2];
	ld.param.f32 	%f1, [_Z8update_xiPfPKff_param_3];
	cvta.to.global.u64 	%rd1, %rd3;
	cvta.to.global.u64 	%rd2, %rd4;
	mov.u32 	%r13, %ctaid.x;
	mov.u32 	%r14, %ntid.x;
	mov.u32 	%r15, %tid.x;
	mad.lo.s32 	%r29, %r13, %r14, %r15;
	mov.u32 	%r16, %nctaid.x;
	mul.lo.s32 	%r2, %r14, %r16;
	setp.ge.s32 	%p1, %r29, %r12;
	@%p1 bra 	$L__BB2_7;
	add.s32 	%r17, %r29, %r2;
	max.s32 	%r18, %r12, %r17;
	setp.lt.s32 	%p2, %r17, %r12;
	selp.u32 	%r19, 1, 0, %p2;
	add.s32 	%r20, %r17, %r19;
	sub.s32 	%r21, %r18, %r20;
	div.u32 	%r22, %r21, %r2;
	add.s32 	%r3, %r22, %r19;
	and.b32  	%r23, %r3, 3;
	setp.eq.s32 	%p3, %r23, 3;
	@%p3 bra 	$L__BB2_4;
	add.s32 	%r24, %r3, 1;
	and.b32  	%r25, %r24, 3;
	neg.s32 	%r27, %r25;
$L__BB2_3:
	.pragma "nounroll";
	mul.wide.s32 	%rd5, %r29, 4;
	add.s64 	%rd6, %rd1, %rd5;
	add.s64 	%rd7, %rd2, %rd5;
	ld.global.f32 	%f2, [%rd7];
	ld.global.f32 	%f3, [%rd6];
	fma.rn.f32 	%f4, %f1, %f2, %f3;
	st.global.f32 	[%rd6], %f4;
	add.s32 	%r29, %r29, %r2;
	add.s32 	%r27, %r27, 1;
	setp.ne.s32 	%p4, %r27, 0;
	@%p4 bra 	$L__BB2_3;
$L__BB2_4:
	setp.lt.u32 	%p5, %r3, 3;
	@%p5 bra 	$L__BB2_7;
	mul.wide.s32 	%rd11, %r2, 4;
	shl.b32 	%r26, %r2, 2;
$L__BB2_6:
	mul.wide.s32 	%rd8, %r29, 4;
	add.s64 	%rd9, %rd2, %rd8;
	ld.global.f32 	%f5, [%rd9];
	add.s64 	%rd10, %rd1, %rd8;
	ld.global.f32 	%f6, [%rd10];
	fma.rn.f32 	%f7, %f1, %f5, %f6;
	st.global.f32 	[%rd10], %f7;
	add.s64 	%rd12, %rd9, %rd11;
	ld.global.f32 	%f8, [%rd12];
	add.s64 	%rd13, %rd10, %rd11;
	ld.global.f32 	%f9, [%rd13];
	fma.rn.f32 	%f10, %f1, %f8, %f9;
	st.global.f32 	[%rd13], %f10;
	add.s64 	%rd14, %rd12, %rd11;
	ld.global.f32 	%f11, [%rd14];
	add.s64 	%rd15, %rd13, %rd11;
	ld.global.f32 	%f12, [%rd15];
	fma.rn.f32 	%f13, %f1, %f11, %f12;
	st.global.f32 	[%rd15], %f13;
	add.s64 	%rd16, %rd14, %rd11;
	ld.global.f32 	%f14, [%rd16];
	add.s64 	%rd17, %rd15, %rd11;
	ld.global.f32 	%f15, [%rd17];
	fma.rn.f32 	%f16, %f1, %f14, %f15;
	st.global.f32 	[%rd17], %f16;
	add.s32 	%r29, %r26, %r29;
	setp.lt.s32 	%p6, %r29, %r12;
	@%p6 bra 	$L__BB2_6;
$L__BB2_7:
	ret;

}
	// .globl	_Z8update_riPfPKff
.visible .entry _Z8update_riPfPKff(
	.param .u32 _Z8update_riPfPKff_param_0,
	.param .u64 .ptr .align 1 _Z8update_riPfPKff_param_1,
	.param .u64 .ptr .align 1 _Z8update_riPfPKff_param_2,
	.param .f32 _Z8update_riPfPKff_param_3
)
{
	.reg .pred 	%p<7>;
	.reg .b32 	%r<31>;
	.reg .b32 	%f<22>;
	.reg .b64 	%rd<18>;

	ld.param.u32 	%r12, [_Z8update_riPfPKff_param_0];
	ld.param.u64 	%rd3, [_Z8update_riPfPKff_param_1];
	ld.param.u64 	%rd4, [_Z8update_riPfPKff_param_2];
	ld.param.f32 	%f1, [_Z8update_riPfPKff_param_3];
	cvta.to.global.u64 	%rd1, %rd3;
	cvta.to.global.u64 	%rd2, %rd4;
	mov.u32 	%r13, %ctaid.x;
	mov.u32 	%r14, %ntid.x;
	mov.u32 	%r15, %tid.x;
	mad.lo.s32 	%r29, %r13, %r14, %r15;
	mov.u32 	%r16, %nctaid.x;
	mul.lo.s32 	%r2, %r14, %r16;
	setp.ge.s32 	%p1, %r29, %r12;
	@%p1 bra 	$L__BB3_7;
	add.s32 	%r17, %r29, %r2;
	max.s32 	%r18, %r12, %r17;
	setp.lt.s32 	%p2, %r17, %r12;
	selp.u32 	%r19, 1, 0, %p2;
	add.s32 	%r20, %r17, %r19;
	sub.s32 	%r21, %r18, %r20;
	div.u32 	%r22, %r21, %r2;
	add.s32 	%r3, %r22, %r19;
	and.b32  	%r23, %r3, 3;
	setp.eq.s32 	%p3, %r23, 3;
	@%p3 bra 	$L__BB3_4;
	add.s32 	%r24, %r3, 1;
	and.b32  	%r25, %r24, 3;
	neg.s32 	%r27, %r25;
$L__BB3_3:
	.pragma "nounroll";
	mul.wide.s32 	%rd5, %r29, 4;
	add.s64 	%rd6, %rd1, %rd5;
	add.s64 	%rd7, %rd2, %rd5;
	ld.global.f32 	%f2, [%rd7];
	mul.f32 	%f3, %f1, %f2;
	ld.global.f32 	%f4, [%rd6];
	sub.f32 	%f5, %f4, %f3;
	st.global.f32 	[%rd6], %f5;
	add.s32 	%r29, %r29, %r2;
	add.s32 	%r27, %r27, 1;
	setp.ne.s32 	%p4, %r27, 0;
	@%p4 bra 	$L__BB3_3;
$L__BB3_4:
	setp.lt.u32 	%p5, %r3, 3;
	@%p5 bra 	$L__BB3_7;
	mul.wide.s32 	%rd11, %r2, 4;
	shl.b32 	%r26, %r2, 2;
$L__BB3_6:
	mul.wide.s32 	%rd8, %r29, 4;
	add.s64 	%rd9, %rd2, %rd8;
	ld.global.f32 	%f6, [%rd9];
	mul.f32 	%f7, %f1, %f6;
	add.s64 	%rd10, %rd1, %rd8;
	ld.global.f32 	%f8, [%rd10];
	sub.f32 	%f9, %f8, %f7;
	st.global.f32 	[%rd10], %f9;
	add.s64 	%rd12, %rd9, %rd11;
	ld.global.f32 	%f10, [%rd12];
	mul.f32 	%f11, %f1, %f10;
	add.s64 	%rd13, %rd10, %rd11;
	ld.global.f32 	%f12, [%rd13];
	sub.f32 	%f13, %f12, %f11;
	st.global.f32 	[%rd13], %f13;
	add.s64 	%rd14, %rd12, %rd11;
	ld.global.f32 	%f14, [%rd14];
	mul.f32 	%f15, %f1, %f14;
	add.s64 	%rd15, %rd13, %rd11;
	ld.global.f32 	%f16, [%rd15];
	sub.f32 	%f17, %f16, %f15;
	st.global.f32 	[%rd15], %f17;
	add.s64 	%rd16, %rd14, %rd11;
	ld.global.f32 	%f18, [%rd16];
	mul.f32 	%f19, %f1, %f18;
	add.s64 	%rd17, %rd15, %rd11;
	ld.global.f32 	%f20, [%rd17];
	sub.f32 	%f21, %f20, %f19;
	st.global.f32 	[%rd17], %f21;
	add.s32 	%r29, %r26, %r29;
	setp.lt.s32 	%p6, %r29, %r12;
	@%p6 bra 	$L__BB3_6;
$L__BB3_7:
	ret;

}
	// .globl	_Z8update_piPKfPff
.visible .entry _Z8update_piPKfPff(
	.param .u32 _Z8update_piPKfPff_param_0,
	.param .u64 .ptr .align 1 _Z8update_piPKfPff_param_1,
	.param .u64 .ptr .align 1 _Z8update_piPKfPff_param_2,
	.param .f32 _Z8update_piPKfPff_param_3
)
{
	.reg .pred 	%p<7>;
	.reg .b32 	%r<31>;
	.reg .b32 	%f<17>;
	.reg .b64 	%rd<18>;

	ld.param.u32 	%r12, [_Z8update_piPKfPff_param_0];
	ld.param.u64 	%rd3, [_Z8update_piPKfPff_param_1];
	ld.param.u64 	%rd4, [_Z8update_piPKfPff_param_2];
	ld.param.f32 	%f1, [_Z8update_piPKfPff_param_3];
	cvta.to.global.u64 	%rd1, %rd4;
	cvta.to.global.u64 	%rd2, %rd3;
	mov.u32 	%r13, %ctaid.x;
	mov.u32 	%r14, %ntid.x;
	mov.u32 	%r15, %tid.x;
	mad.lo.s32 	%r29, %r13, %r14, %r15;
	mov.u32 	%r16, %nctaid.x;
	mul.lo.s32 	%r2, %r14, %r16;
	setp.ge.s32 	%p1, %r29, %r12;
	@%p1 bra 	$L__BB4_7;
	add.s32 	%r17, %r29, %r2;
	max.s32 	%r18, %r12, %r17;
	setp.lt.s32 	%p2, %r17, %r12;
	selp.u32 	%r19, 1, 0, %p2;
	add.s32 	%r20, %r17, %r19;
	sub.s32 	%r21, %r18, %r20;
	div.u32 	%r22, %r21, %r2;
	add.s32 	%r3, %r22, %r19;
	and.b32  	%r23, %r3, 3;
	setp.eq.s32 	%p3, %r23, 3;
	@%p3 bra 	$L__BB4_4;
	add.s32 	%r24, %r3, 1;
	and.b32  	%r25, %r24, 3;
	neg.s32 	%r27, %r25;
$L__BB4_3:
	.pragma "nounroll";
	mul.wide.s32 	%rd5, %r29, 4;
	add.s64 	%rd6, %rd1, %rd5;
	add.s64 	%rd7, %rd2, %rd5;
	ld.global.f32 	%f2, [%rd7];
	ld.global.f32 	%f3, [%rd6];
	fma.rn.f32 	%f4, %f1, %f3, %f2;
	st.global.f32 	[%rd6], %f4;
	add.s32 	%r29, %r29, %r2;
	add.s32 	%r27, %r27, 1;
	setp.ne.s32 	%p4, %r27, 0;
	@%p4 bra 	$L__BB4_3;
$L__BB4_4:
	setp.lt.u32 	%p5, %r3, 3;
	@%p5 bra 	$L__BB4_7;
	mul.wide.s32 	%rd11, %r2, 4;
	shl.b32 	%r26, %r2, 2;
$L__BB4_6:
	mul.wide.s32 	%rd8, %r29, 4;
	add.s64 	%rd9, %rd2, %rd8;
	ld.global.f32 	%f5, [%rd9];
	add.s64 	%rd10, %rd1, %rd8;
	ld.global.f32 	%f6, [%rd10];
	fma.rn.f32 	%f7, %f1, %f6, %f5;
	st.global.f32 	[%rd10], %f7;
	add.s64 	%rd12, %rd9, %rd11;
	ld.global.f32 	%f8, [%rd12];
	add.s64 	%rd13, %rd10, %rd11;
	ld.global.f32 	%f9, [%rd13];
	fma.rn.f32 	%f10, %f1, %f9, %f8;
	st.global.f32 	[%rd13], %f10;
	add.s64 	%rd14, %rd12, %rd11;
	ld.global.f32 	%f11, [%rd14];
	add.s64 	%rd15, %rd13, %rd11;
	ld.global.f32 	%f12, [%rd15];
	fma.rn.f32 	%f13, %f1, %f12, %f11;
	st.global.f32 	[%rd15], %f13;
	add.s64 	%rd16, %rd14, %rd11;
	ld.global.f32 	%f14, [%rd16];
	add.s64 	%rd17, %rd15, %rd11;
	ld.global.f32 	%f15, [%rd17];
	fma.rn.f32 	%f16, %f1, %f15, %f14;
	st.global.f32 	[%rd17], %f16;
	add.s32 	%r29, %r26, %r29;
	setp.lt.s32 	%p6, %r29, %r12;
	@%p6 bra 	$L__BB4_6;
$L__BB4_7:
	ret;

}
	// .globl	_Z14check_solutioniPfPKfS1_S_
.visible .entry _Z14check_solutioniPfPKfS1_S_(
	.param .u32 _Z14check_solutioniPfPKfS1_S__param_0,
	.param .u64 .ptr .align 1 _Z14check_solutioniPfPKfS1_S__param_1,
	.param .u64 .ptr .align 1 _Z14check_solutioniPfPKfS1_S__param_2,
	.param .u64 .ptr .align 1 _Z14check_solutioniPfPKfS1_S__param_3,
	.param .u64 .ptr .align 1 _Z14check_solutioniPfPKfS1_S__param_4
)
{
	.reg .pred 	%p<8>;
	.reg .b32 	%r<17>;
	.reg .b32 	%f<11>;
	.reg .b64 	%rd<18>;
	.reg .b64 	%fd<11>;

	ld.param.u32 	%r5, [_Z14check_solutioniPfPKfS1_S__param_0];
	ld.param.u64 	%rd5, [_Z14check_solutioniPfPKfS1_S__param_1];
	ld.param.u64 	%rd2, [_Z14check_solutioniPfPKfS1_S__param_2];
	ld.param.u64 	%rd3, [_Z14check_solutioniPfPKfS1_S__param_3];
	ld.param.u64 	%rd4, [_Z14check_solutioniPfPKfS1_S__param_4];
	cvta.to.global.u64 	%rd6, %rd5;
	mov.u32 	%r6, %ctaid.x;
	mov.u32 	%r7, %ntid.x;
	mov.u32 	%r8, %tid.x;
	mad.lo.s32 	%r9, %r6, %r7, %r8;
	mov.u32 	%r10, %ctaid.y;
	mov.u32 	%r11, %ntid.y;
	mov.u32 	%r12, %tid.y;
	mad.lo.s32 	%r13, %r10, %r11, %r12;
	setp.gt.s32 	%p1, %r9, 0;
	setp.ne.s32 	%p2, %r13, 0;
	and.pred  	%p3, %p1, %p2;
	setp.le.s32 	%p4, %r9, %r5;
	and.pred  	%p5, %p4, %p3;
	setp.le.s32 	%p6, %r13, %r5;
	mul.lo.s32 	%r2, %r9, %r5;
	add.s32 	%r3, %r2, %r13;
	mul.wide.s32 	%rd7, %r3, 4;
	add.s64 	%rd1, %rd6, %rd7;
	and.pred  	%p7, %p5, %p6;
	@%p7 bra 	$L__BB5_2;
	mov.b32 	%r14, 0;
	st.global.u32 	[%rd1], %r14;
$L__BB5_2:
	cvta.to.global.u64 	%rd8, %rd2;
	cvta.to.global.u64 	%rd9, %rd3;
	cvta.to.global.u64 	%rd10, %rd4;
	add.s64 	%rd12, %rd8, %rd7;
	ld.global.f32 	%f1, [%rd12];
	cvt.f64.f32 	%fd1, %f1;
	mul.f64 	%fd2, %fd1, 0d4010000000000000;
	sub.s32 	%r15, %r2, %r5;
	add.s32 	%r16, %r15, %r13;
	mul.wide.s32 	%rd13, %r16, 4;
	add.s64 	%rd14, %rd8, %rd13;
	ld.global.f32 	%f2, [%rd14];
	cvt.f64.f32 	%fd3, %f2;
	sub.f64 	%fd4, %fd2, %fd3;
	mul.wide.s32 	%rd15, %r5, 4;
	add.s64 	%rd16, %rd12, %rd15;
	ld.global.f32 	%f3, [%rd16];
	cvt.f64.f32 	%fd5, %f3;
	sub.f64 	%fd6, %fd4, %fd5;
	ld.global.f32 	%f4, [%rd12+-4];
	cvt.f64.f32 	%fd7, %f4;
	sub.f64 	%fd8, %fd6, %fd7;
	ld.global.f32 	%f5, [%rd12+4];
	cvt.f64.f32 	%fd9, %f5;
	sub.f64 	%fd10, %fd8, %fd9;
	cvt.rn.f32.f64 	%f6, %fd10;
	st.global.f32 	[%rd1], %f6;
	add.s64 	%rd17, %rd9, %rd7;
	ld.global.f32 	%f7, [%rd17];
	sub.f32 	%f8, %f7, %f6;
	ld.global.f32 	%f9, [%rd10];
	fma.rn.f32 	%f10, %f8, %f8, %f9;
	st.global.f32 	[%rd10], %f10;
	ret;

}


// ===== COMPILED SASS (sm_100) =====

	.target	sm_100

	.elftype	@"ET_EXEC"


//--------------------- .note.nv.tkinfo           --------------------------
	.section	.note.nv.tkinfo,"",@"SHT_NOTE"
	.sectionflags	@"SHF_NOTE_NV_TKINFO"
	.tkinfo
        /*0018*/ 	.word	0x00000002
        /*0030*/ 	.string	""
        /*0030*/ 	.string	"ptxas"
        /*0030*/ 	.string	"Cuda compilation tools, release 13.0, V13.0.88"
        /*0030*/ 	.string	"Build cuda_13.0.r13.0/compiler.36424714_0"
        /*0030*/ 	.string	"-arch sm_100 -m 64 "



//--------------------- .note.nv.cuinfo           --------------------------
	.section	.note.nv.cuinfo,"",@"SHT_NOTE"
	.sectionflags	@"SHF_NOTE_NV_CUINFO"
        /*0018*/ 	.short	0x0002
        /*001a*/ 	.short	0x0064
        /*001c*/ 	.short	0x0082
	.zero		2


//--------------------- .nv.info                  --------------------------
	.section	.nv.info,"",@"SHT_CUDA_INFO"
	.align	4


	//----- nvinfo : EIATTR_REGCOUNT
	.align		4
        /*0000*/ 	.byte	0x04, 0x2f
        /*0002*/ 	.short	(.L_1 - .L_0)
	.align		4
.L_0:
        /*0004*/ 	.word	index@(_Z10compute_ApiPKfPf)
        /*0008*/ 	.word	0x00000015


	//----- nvinfo : EIATTR_FRAME_SIZE
	.align		4
.L_1:
        /*000c*/ 	.byte	0x04, 0x11
        /*000e*/ 	.short	(.L_3 - .L_2)
	.align		4
.L_2:
        /*0010*/ 	.word	index@(_Z10compute_ApiPKfPf)
        /*0014*/ 	.word	0x00000000


	//----- nvinfo : EIATTR_REGCOUNT
	.align		4
.L_3:
        /*0018*/ 	.byte	0x04, 0x2f
        /*001a*/ 	.short	(.L_5 - .L_4)
	.align		4
.L_4:
        /*001c*/ 	.word	index@(_Z6reduceiPKfS0_Pf)
        /*0020*/ 	.word	0x00000017


	//----- nvinfo : EIATTR_FRAME_SIZE
	.align		4
.L_5:
        /*0024*/ 	.byte	0x04, 0x11
        /*0026*/ 	.short	(.L_7 - .L_6)
	.align		4
.L_6:
        /*0028*/ 	.word	index@(_Z6reduceiPKfS0_Pf)
        /*002c*/ 	.word	0x00000000


	//----- nvinfo : EIATTR_REGCOUNT
	.align		4
.L_7:
        /*0030*/ 	.byte	0x04, 0x2f
        /*0032*/ 	.short	(.L_9 - .L_8)
	.align		4
.L_8:
        /*0034*/ 	.word	index@(_Z8update_xiPfPKff)
        /*0038*/ 	.word	0x00000018


	//----- nvinfo : EIATTR_FRAME_SIZE
	.align		4
.L_9:
        /*003c*/ 	.byte	0x04, 0x11
        /*003e*/ 	.short	(.L_11 - .L_10)
	.align		4
.L_10:
        /*0040*/ 	.word	index@(_Z8update_xiPfPKff)
        /*0044*/ 	.word	0x00000000


	//----- nvinfo : EIATTR_REGCOUNT
	.align		4
.L_11:
        /*0048*/ 	.byte	0x04, 0x2f
        /*004a*/ 	.short	(.L_13 - .L_12)
	.align		4
.L_12:
        /*004c*/ 	.word	index@(_Z8update_riPfPKff)
        /*0050*/ 	.word	0x00000018


	//----- nvinfo : EIATTR_FRAME_SIZE
	.align		4
.L_13:
        /*0054*/ 	.byte	0x04, 0x11
        /*0056*/ 	.short	(.L_15 - .L_14)
	.align		4
.L_14:
        /*0058*/ 	.word	index@(_Z8update_riPfPKff)
        /*005c*/ 	.word	0x00000000


	//----- nvinfo : EIATTR_REGCOUNT
	.align		4
.L_15:
        /*0060*/ 	.byte	0x04, 0x2f
        /*0062*/ 	.short	(.L_17 - .L_16)
	.align		4
.L_16:
        /*0064*/ 	.word	index@(_Z8update_piPKfPff)
        /*0068*/ 	.word	0x00000018


	//----- nvinfo : EIATTR_FRAME_SIZE
	.align		4
.L_17:
        /*006c*/ 	.byte	0x04, 0x11
        /*006e*/ 	.short	(.L_19 - .L_18)
	.align		4
.L_18:
        /*0070*/ 	.word	index@(_Z8update_piPKfPff)
        /*0074*/ 	.word	0x00000000


	//----- nvinfo : EIATTR_REGCOUNT
	.align		4
.L_19:
        /*0078*/ 	.byte	0x04, 0x2f
        /*007a*/ 	.short	(.L_21 - .L_20)
	.align		4
.L_20:
        /*007c*/ 	.word	index@(_Z14check_solutioniPfPKfS1_S_)
        /*0080*/ 	.word	0x00000016


	//----- nvinfo : EIATTR_FRAME_SIZE
	.align		4
.L_21:
        /*0084*/ 	.byte	0x04, 0x11
        /*0086*/ 	.short	(.L_23 - .L_22)
	.align		4
.L_22:
        /*0088*/ 	.word	index@(_Z14check_solutioniPfPKfS1_S_)
        /*008c*/ 	.word	0x00000000


	//----- nvinfo : EIATTR_MIN_STACK_SIZE
	.align		4
.L_23:
        /*0090*/ 	.byte	0x04, 0x12
        /*0092*/ 	.short	(.L_25 - .L_24)
	.align		4
.L_24:
        /*0094*/ 	.word	index@(_Z14check_solutioniPfPKfS1_S_)
        /*0098*/ 	.word	0x00000000


	//----- nvinfo : EIATTR_MIN_STACK_SIZE
	.align		4
.L_25:
        /*009c*/ 	.byte	0x04, 0x12
        /*009e*/ 	.short	(.L_27 - .L_26)
	.align		4
.L_26:
        /*00a0*/ 	.word	index@(_Z8update_piPKfPff)
        /*00a4*/ 	.word	0x00000000


	//----- nvinfo : EIATTR_MIN_STACK_SIZE
	.align		4
.L_27:
        /*00a8*/ 	.byte	0x04, 0x12
        /*00aa*/ 	.short	(.L_29 - .L_28)
	.align		4
.L_28:
        /*00ac*/ 	.word	index@(_Z8update_riPfPKff)
        /*00b0*/ 	.word	0x00000000


	//----- nvinfo : EIATTR_MIN_STACK_SIZE
	.align		4
.L_29:
        /*00b4*/ 	.byte	0x04, 0x12
        /*00b6*/ 	.short	(.L_31 - .L_30)
	.align		4
.L_30:
        /*00b8*/ 	.word	index@(_Z8update_xiPfPKff)
        /*00bc*/ 	.word	0x00000000


	//----- nvinfo : EIATTR_MIN_STACK_SIZE
	.align		4
.L_31:
        /*00c0*/ 	.byte	0x04, 0x12
        /*00c2*/ 	.short	(.L_33 - .L_32)
	.align		4
.L_32:
        /*00c4*/ 	.word	index@(_Z6reduceiPKfS0_Pf)
        /*00c8*/ 	.word	0x00000000


	//----- nvinfo : EIATTR_MIN_STACK_SIZE
	.align		4
.L_33:
        /*00cc*/ 	.byte	0x04, 0x12
        /*00ce*/ 	.short	(.L_35 - .L_34)
	.align		4
.L_34:
        /*00d0*/ 	.word	index@(_Z10compute_ApiPKfPf)
        /*00d4*/ 	.word	0x00000000
.L_35:


//--------------------- .nv.compat                --------------------------
	.section	.nv.compat,"",@"SHT_CUDA_COMPAT_INFO"
	.align	4
        /*0000*/ 	.byte	0x02, 0x09, 0x00, 0x00, 0x02, 0x02, 0x01, 0x00, 0x02, 0x05, 0x05, 0x00, 0x03, 0x07, 0x01, 0x01
        /*0010*/ 	.byte	0x02, 0x03, 0x00, 0x00, 0x02, 0x06, 0x01, 0x00, 0x04, 0x0b, 0x08, 0x00, 0x01, 0x00, 0x00, 0x00
        /*0020*/ 	.byte	0x00, 0x00, 0x00, 0x00


//--------------------- .nv.info._Z14check_solutioniPfPKfS1_S_ --------------------------
	.section	.nv.info._Z14check_solutioniPfPKfS1_S_,"",@"SHT_CUDA_INFO"
	.sectionflags	@""
	.align	4


	//----- nvinfo : EIATTR_CUDA_API_VERSION
	.align		4
        /*0000*/ 	.byte	0x04, 0x37
        /*0002*/ 	.short	(.L_37 - .L_36)
.L_36:
        /*0004*/ 	.word	0x00000082


	//----- nvinfo : EIATTR_KPARAM_INFO
	.align		4
.L_37:
        /*0008*/ 	.byte	0x04, 0x17
        /*000a*/ 	.short	(.L_39 - .L_38)
.L_38:
        /*000c*/ 	.word	0x00000000
        /*0010*/ 	.short	0x0004
        /*0012*/ 	.short	0x0020
        /*0014*/ 	.byte	0x00, 0xf5, 0x21, 0x00


	//----- nvinfo : EIATTR_KPARAM_INFO
	.align		4
.L_39:
        /*0018*/ 	.byte	0x04, 0x17
        /*001a*/ 	.short	(.L_41 - .L_40)
.L_40:
        /*001c*/ 	.word	0x00000000
        /*0020*/ 	.short	0x0003
        /*0022*/ 	.short	0x0018
        /*0024*/ 	.byte	0x00, 0xf5, 0x21, 0x00


	//----- nvinfo : EIATTR_KPARAM_INFO
	.align		4
.L_41:
        /*0028*/ 	.byte	0x04, 0x17
        /*002a*/ 	.short	(.L_43 - .L_42)
.L_42:
        /*002c*/ 	.word	0x00000000
        /*0030*/ 	.short	0x0002
        /*0032*/ 	.short	0x0010
        /*0034*/ 	.byte	0x00, 0xf5, 0x21, 0x00


	//----- nvinfo : EIATTR_KPARAM_INFO
	.align		4
.L_43:
        /*0038*/ 	.byte	0x04, 0x17
        /*003a*/ 	.short	(.L_45 - .L_44)
.L_44:
        /*003c*/ 	.word	0x00000000
        /*0040*/ 	.short	0x0001
        /*0042*/ 	.short	0x0008
        /*0044*/ 	.byte	0x00, 0xf5, 0x21, 0x00


	//----- nvinfo : EIATTR_KPARAM_INFO
	.align		4
.L_45:
        /*0048*/ 	.byte	0x04, 0x17
        /*004a*/ 	.short	(.L_47 - .L_46)
.L_46:
        /*004c*/ 	.word	0x00000000
        /*0050*/ 	.short	0x0000
        /*0052*/ 	.short	0x0000
        /*0054*/ 	.byte	0x00, 0xf0, 0x11, 0x00


	//----- nvinfo : EIATTR_SPARSE_MMA_MASK
	.align		4
.L_47:
        /*0058*/ 	.byte	0x03, 0x50
        /*005a*/ 	.short	0x0000


	//----- nvinfo : EIATTR_MAXREG_COUNT
	.align		4
        /*005c*/ 	.byte	0x03, 0x1b
        /*005e*/ 	.short	0x00ff


	//----- nvinfo : EIATTR_MERCURY_ISA_VERSION
	.align		4
        /*0060*/ 	.byte	0x03, 0x5f
        /*0062*/ 	.short	0x0101


	//----- nvinfo : EIATTR_VRC_CTA_INIT_COUNT
	.align		4
        /*0064*/ 	.byte	0x02, 0x4a
	.zero		1
	.zero		1


	//----- nvinfo : EIATTR_EXIT_INSTR_OFFSETS
	.align		4
        /*0068*/ 	.byte	0x04, 0x1c
        /*006a*/ 	.short	(.L_49 - .L_48)


	//   ....[0]....
.L_48:
        /*006c*/ 	.word	0x00000310


	//----- nvinfo : EIATTR_CBANK_PARAM_SIZE
	.align		4
.L_49:
        /*0070*/ 	.byte	0x03, 0x19
        /*0072*/ 	.short	0x0028


	//----- nvinfo : EIATTR_PARAM_CBANK
	.align		4
        /*0074*/ 	.byte	0x04, 0x0a
        /*0076*/ 	.short	(.L_51 - .L_50)
	.align		4
.L_50:
        /*0078*/ 	.word	index@(.nv.constant0._Z14check_solutioniPfPKfS1_S_)
        /*007c*/ 	.short	0x0380
        /*007e*/ 	.short	0x0028


	//----- nvinfo : EIATTR_SW_WAR
	.align		4
.L_51:
        /*0080*/ 	.byte	0x04, 0x36
        /*0082*/ 	.short	(.L_53 - .L_52)
.L_52:
        /*0084*/ 	.word	0x00000008
.L_53:


//--------------------- .nv.info._Z8update_piPKfPff --------------------------
	.section	.nv.info._Z8update_piPKfPff,"",@"SHT_CUDA_INFO"
	.sectionflags	@""
	.align	4


	//----- nvinfo : EIATTR_CUDA_API_VERSION
	.align		4
        /*0000*/ 	.byte	0x04, 0x37
        /*0002*/ 	.short	(.L_55 - .L_54)
.L_54:
        /*0004*/ 	.word	0x00000082


	//----- nvinfo : EIATTR_KPARAM_INFO
	.align		4
.L_55:
        /*0008*/ 	.byte	0x04, 0x17
        /*000a*/ 	.short	(.L_57 - .L_56)
.L_56:
        /*000c*/ 	.word	0x00000000
        /*0010*/ 	.short	0x0003
        /*0012*/ 	.short	0x0018
        /*0014*/ 	.byte	0x00, 0xf0, 0x11, 0x00


	//----- nvinfo : EIATTR_KPARAM_INFO
	.align		4
.L_57:
        /*0018*/ 	.byte	0x04, 0x17
        /*001a*/ 	.short	(.L_59 - .L_58)
.L_58:
        /*001c*/ 	.word	0x00000000
        /*0020*/ 	.short	0x0002
        /*0022*/ 	.short	0x0010
        /*0024*/ 	.byte	0x00, 0xf5, 0x21, 0x00


	//----- nvinfo : EIATTR_KPARAM_INFO
	.align		4
.L_59:
        /*0028*/ 	.byte	0x04, 0x17
        /*002a*/ 	.short	(.L_61 - .L_60)
.L_60:
        /*002c*/ 	.word	0x00000000
        /*0030*/ 	.short	0x0001
        /*0032*/ 	.short	0x0008
        /*0034*/ 	.byte	0x00, 0xf5, 0x21, 0x00


	//----- nvinfo : EIATTR_KPARAM_INFO
	.align		4
.L_61:
        /*0038*/ 	.byte	0x04, 0x17
        /*003a*/ 	.short	(.L_63 - .L_62)
.L_62:
        /*003c*/ 	.word	0x00000000
        /*0040*/ 	.short	0x0000
        /*0042*/ 	.short	0x0000
        /*0044*/ 	.byte	0x00, 0xf0, 0x11, 0x00


	//----- nvinfo : EIATTR_SPARSE_MMA_MASK
	.align		4
.L_63:
        /*0048*/ 	.byte	0x03, 0x50
        /*004a*/ 	.short	0x0000


	//----- nvinfo : EIATTR_MAXREG_COUNT
	.align		4
        /*004c*/ 	.byte	0x03, 0x1b
        /*004e*/ 	.short	0x00ff


	//----- nvinfo : EIATTR_MERCURY_ISA_VERSION
	.align		4
        /*0050*/ 	.byte	0x03, 0x5f
        /*0052*/ 	.short	0x0101


	//----- nvinfo : EIATTR_VRC_CTA_INIT_COUNT
	.align		4
        /*0054*/ 	.byte	0x02, 0x4a
	.zero		1
	.zero		1


	//----- nvinfo : EIATTR_EXIT_INSTR_OFFSETS
	.align		4
        /*0058*/ 	.byte	0x04, 0x1c
        /*005a*/ 	.short	(.L_65 - .L_64)


	//   ....[0]....
.L_64:
        /*005c*/ 	.word	0x00000090


	//   ....[1]....
        /*0060*/ 	.word	0x000003a0


	//   ....[2]....
        /*0064*/ 	.word	0x00000580


	//----- nvinfo : EIATTR_CRS_STACK_SIZE
	.align		4
.L_65:
        /*0068*/ 	.byte	0x04, 0x1e
        /*006a*/ 	.short	(.L_67 - .L_66)
.L_66:
        /*006c*/ 	.word	0x00000000


	//----- nvinfo : EIATTR_CBANK_PARAM_SIZE
	.align		4
.L_67:
        /*0070*/ 	.byte	0x03, 0x19
        /*0072*/ 	.short	0x001c


	//----- nvinfo : EIATTR_PARAM_CBANK
	.align		4
        /*0074*/ 	.byte	0x04, 0x0a
        /*0076*/ 	.short	(.L_69 - .L_68)
	.align		4
.L_68:
        /*0078*/ 	.word	index@(.nv.constant0._Z8update_piPKfPff)
        /*007c*/ 	.short	0x0380
        /*007e*/ 	.short	0x001c


	//----- nvinfo : EIATTR_SW_WAR
	.align		4
.L_69:
        /*0080*/ 	.byte	0x04, 0x36
        /*0082*/ 	.short	(.L_71 - .L_70)
.L_70:
        /*0084*/ 	.word	0x00000008
.L_71:


//--------------------- .nv.info._Z8update_riPfPKff --------------------------
	.section	.nv.info._Z8update_riPfPKff,"",@"SHT_CUDA_INFO"
	.sectionflags	@""
	.align	4


	//----- nvinfo : EIATTR_CUDA_API_VERSION
	.align		4
        /*0000*/ 	.byte	0x04, 0x37
        /*0002*/ 	.short	(.L_73 - .L_72)
.L_72:
        /*0004*/ 	.word	0x00000082


	//----- nvinfo : EIATTR_KPARAM_INFO
	.align		4
.L_73:
        /*0008*/ 	.byte	0x04, 0x17
        /*000a*/ 	.short	(.L_75 - .L_74)
.L_74:
        /*000c*/ 	.word	0x00000000
        /*0010*/ 	.short	0x0003
        /*0012*/ 	.short	0x0018
        /*0014*/ 	.byte	0x00, 0xf0, 0x11, 0x00


	//----- nvinfo : EIATTR_KPARAM_INFO
	.align		4
.L_75:
        /*0018*/ 	.byte	0x04, 0x17
        /*001a*/ 	.short	(.L_77 - .L_76)
.L_76:
        /*001c*/ 	.word	0x00000000
        /*0020*/ 	.short	0x0002
        /*0022*/ 	.short	0x0010
        /*0024*/ 	.byte	0x00, 0xf5, 0x21, 0x00


	//----- nvinfo : EIATTR_KPARAM_INFO
	.align		4
.L_77:
        /*0028*/ 	.byte	0x04, 0x17
        /*002a*/ 	.short	(.L_79 - .L_78)
.L_78:
        /*002c*/ 	.word	0x00000000
        /*0030*/ 	.short	0x0001
        /*0032*/ 	.short	0x0008
        /*0034*/ 	.byte	0x00, 0xf5, 0x21, 0x00


	//----- nvinfo : EIATTR_KPARAM_INFO
	.align		4
.L_79:
        /*0038*/ 	.byte	0x04, 0x17
        /*003a*/ 	.short	(.L_81 - .L_80)
.L_80:
        /*003c*/ 	.word	0x00000000
        /*0040*/ 	.short	0x0000
        /*0042*/ 	.short	0x0000
        /*0044*/ 	.byte	0x00, 0xf0, 0x11, 0x00


	//----- nvinfo : EIATTR_SPARSE_MMA_MASK
	.align		4
.L_81:
        /*0048*/ 	.byte	0x03, 0x50
        /*004a*/ 	.short	0x0000


	//----- nvinfo : EIATTR_MAXREG_COUNT
	.align		4
        /*004c*/ 	.byte	0x03, 0x1b
        /*004e*/ 	.short	0x00ff


	//----- nvinfo : EIATTR_MERCURY_ISA_VERSION
	.align		4
        /*0050*/ 	.byte	0x03, 0x5f
        /*0052*/ 	.short	0x0101


	//----- nvinfo : EIATTR_VRC_CTA_INIT_COUNT
	.align		4
        /*0054*/ 	.byte	0x02, 0x4a
	.zero		1
	.zero		1


	//----- nvinfo : EIATTR_EXIT_INSTR_OFFSETS
	.align		4
        /*0058*/ 	.byte	0x04, 0x1c
        /*005a*/ 	.short	(.L_83 - .L_82)


	//   ....[0]....
.L_82:
        /*005c*/ 	.word	0x00000090


	//   ....[1]....
        /*0060*/ 	.word	0x000003a0


	//   ....[2]....
        /*0064*/ 	.word	0x00000580


	//----- nvinfo : EIATTR_CRS_STACK_SIZE
	.align		4
.L_83:
        /*0068*/ 	.byte	0x04, 0x1e
        /*006a*/ 	.short	(.L_85 - .L_84)
.L_84:
        /*006c*/ 	.word	0x00000000


	//----- nvinfo : EIATTR_CBANK_PARAM_SIZE
	.align		4
.L_85:
        /*0070*/ 	.byte	0x03, 0x19
        /*0072*/ 	.short	0x001c


	//----- nvinfo : EIATTR_PARAM_CBANK
	.align		4
        /*0074*/ 	.byte	0x04, 0x0a
        /*0076*/ 	.short	(.L_87 - .L_86)
	.align		4
.L_86:
        /*0078*/ 	.word	index@(.nv.constant0._Z8update_riPfPKff)
        /*007c*/ 	.short	0x0380
        /*007e*/ 	.short	0x001c


	//----- nvinfo : EIATTR_SW_WAR
	.align		4
.L_87:
        /*0080*/ 	.byte	0x04, 0x36
        /*0082*/ 	.short	(.L_89 - .L_88)
.L_88:
        /*0084*/ 	.word	0x00000008
.L_89:


//--------------------- .nv.info._Z8update_xiPfPKff --------------------------
	.section	.nv.info._Z8update_xiPfPKff,"",@"SHT_CUDA_INFO"
	.sectionflags	@""
	.align	4


	//----- nvinfo : EIATTR_CUDA_API_VERSION
	.align		4
        /*0000*/ 	.byte	0x04, 0x37
        /*0002*/ 	.short	(.L_91 - .L_90)
.L_90:
        /*0004*/ 	.word	0x00000082


	//----- nvinfo : EIATTR_KPARAM_INFO
	.align		4
.L_91:
        /*0008*/ 	.byte	0x04, 0x17
        /*000a*/ 	.short	(.L_93 - .L_92)
.L_92:
        /*000c*/ 	.word	0x00000000
        /*0010*/ 	.short	0x0003
        /*0012*/ 	.short	0x0018
        /*0014*/ 	.byte	0x00, 0xf0, 0x11, 0x00


	//----- nvinfo : EIATTR_KPARAM_INFO
	.align		4
.L_93:
        /*0018*/ 	.byte	0x04, 0x17
        /*001a*/ 	.short	(.L_95 - .L_94)
.L_94:
        /*001c*/ 	.word	0x00000000
        /*0020*/ 	.short	0x0002
        /*0022*/ 	.short	0x0010
        /*0024*/ 	.byte	0x00, 0xf5, 0x21, 0x00


	//----- nvinfo : EIATTR_KPARAM_INFO
	.align		4
.L_95:
        /*0028*/ 	.byte	0x04, 0x17
        /*002a*/ 	.short	(.L_97 - .L_96)
.L_96:
        /*002c*/ 	.word	0x00000000
        /*0030*/ 	.short	0x0001
        /*0032*/ 	.short	0x0008
        /*0034*/ 	.byte	0x00, 0xf5, 0x21, 0x00


	//----- nvinfo : EIATTR_KPARAM_INFO
	.align		4
.L_97:
        /*0038*/ 	.byte	0x04, 0x17
        /*003a*/ 	.short	(.L_99 - .L_98)
.L_98:
        /*003c*/ 	.word	0x00000000
        /*0040*/ 	.short	0x0000
        /*0042*/ 	.short	0x0000
        /*0044*/ 	.byte	0x00, 0xf0, 0x11, 0x00


	//----- nvinfo : EIATTR_SPARSE_MMA_MASK
	.align		4
.L_99:
        /*0048*/ 	.byte	0x03, 0x50
        /*004a*/ 	.short	0x0000


	//----- nvinfo : EIATTR_MAXREG_COUNT
	.align		4
        /*004c*/ 	.byte	0x03, 0x1b
        /*004e*/ 	.short	0x00ff


	//----- nvinfo : EIATTR_MERCURY_ISA_VERSION
	.align		4
        /*0050*/ 	.byte	0x03, 0x5f
        /*0052*/ 	.short	0x0101


	//----- nvinfo : EIATTR_VRC_CTA_INIT_COUNT
	.align		4
        /*0054*/ 	.byte	0x02, 0x4a
	.zero		1
	.zero		1


	//----- nvinfo : EIATTR_EXIT_INSTR_OFFSETS
	.align		4
        /*0058*/ 	.byte	0x04, 0x1c
        /*005a*/ 	.short	(.L_101 - .L_100)


	//   ....[0]....
.L_100:
        /*005c*/ 	.word	0x00000090


	//   ....[1]....
        /*0060*/ 	.word	0x000003a0


	//   ....[2]....
        /*0064*/ 	.word	0x00000580


	//----- nvinfo : EIATTR_CRS_STACK_SIZE
	.align		4
.L_101:
        /*0068*/ 	.byte	0x04, 0x1e
        /*006a*/ 	.short	(.L_103 - .L_102)
.L_102:
        /*006c*/ 	.word	0x00000000


	//----- nvinfo : EIATTR_CBANK_PARAM_SIZE
	.align		4
.L_103:
        /*0070*/ 	.byte	0x03, 0x19
        /*0072*/ 	.short	0x001c


	//----- nvinfo : EIATTR_PARAM_CBANK
	.align		4
        /*0074*/ 	.byte	0x04, 0x0a
        /*0076*/ 	.short	(.L_105 - .L_104)
	.align		4
.L_104:
        /*0078*/ 	.word	index@(.nv.constant0._Z8update_xiPfPKff)
        /*007c*/ 	.short	0x0380
        /*007e*/ 	.short	0x001c


	//----- nvinfo : EIATTR_SW_WAR
	.align		4
.L_105:
        /*0080*/ 	.byte	0x04, 0x36
        /*0082*/ 	.short	(.L_107 - .L_106)
.L_106:
        /*0084*/ 	.word	0x00000008
.L_107:


//--------------------- .nv.info._Z6reduceiPKfS0_Pf --------------------------
	.section	.nv.info._Z6reduceiPKfS0_Pf,"",@"SHT_CUDA_INFO"
	.sectionflags	@""
	.align	4


	//----- nvinfo : EIATTR_CUDA_API_VERSION
	.align		4
        /*0000*/ 	.byte	0x04, 0x37
        /*0002*/ 	.short	(.L_109 - .L_108)
.L_108:
        /*0004*/ 	.word	0x00000082


	//----- nvinfo : EIATTR_KPARAM_INFO
	.align		4
.L_109:
        /*0008*/ 	.byte	0x04, 0x17
        /*000a*/ 	.short	(.L_111 - .L_110)
.L_110:
        /*000c*/ 	.word	0x00000000
        /*0010*/ 	.short	0x0003
        /*0012*/ 	.short	0x0018
        /*0014*/ 	.byte	0x00, 0xf5, 0x21, 0x00


	//----- nvinfo : EIATTR_KPARAM_INFO
	.align		4
.L_111:
        /*0018*/ 	.byte	0x04, 0x17
        /*001a*/ 	.short	(.L_113 - .L_112)
.L_112:
        /*001c*/ 	.word	0x00000000
        /*0020*/ 	.short	0x0002
        /*0022*/ 	.short	0x0010
        /*0024*/ 	.byte	0x00, 0xf5, 0x21, 0x00


	//----- nvinfo : EIATTR_KPARAM_INFO
	.align		4
.L_113:
        /*0028*/ 	.byte	0x04, 0x17
        /*002a*/ 	.short	(.L_115 - .L_114)
.L_114:
        /*002c*/ 	.word	0x00000000
        /*0030*/ 	.short	0x0001
        /*0032*/ 	.short	0x0008
        /*0034*/ 	.byte	0x00, 0xf5, 0x21, 0x00


	//----- nvinfo : EIATTR_KPARAM_INFO
	.align		4
.L_115:
        /*0038*/ 	.byte	0x04, 0x17
        /*003a*/ 	.short	(.L_117 - .L_116)
.L_116:
        /*003c*/ 	.word	0x00000000
        /*0040*/ 	.short	0x0000
        /*0042*/ 	.short	0x0000
        /*0044*/ 	.byte	0x00, 0xf0, 0x11, 0x00


	//----- nvinfo : EIATTR_SPARSE_MMA_MASK
	.align		4
.L_117:
        /*0048*/ 	.byte	0x03, 0x50
        /*004a*/ 	.short	0x0000


	//----- nvinfo : EIATTR_MAXREG_COUNT
	.align		4
        /*004c*/ 	.byte	0x03, 0x1b
        /*004e*/ 	.short	0x00ff


	//----- nvinfo : EIATTR_MERCURY_ISA_VERSION
	.align		4
        /*0050*/ 	.byte	0x03, 0x5f
        /*0052*/ 	.short	0x0101


	//----- nvinfo : EIATTR_VRC_CTA_INIT_COUNT
	.align		4
        /*0054*/ 	.byte	0x02, 0x4a
	.zero		1
	.zero		1


	//----- nvinfo : EIATTR_EXIT_INSTR_OFFSETS
	.align		4
        /*0058*/ 	.byte	0x04, 0x1c
        /*005a*/ 	.short	(.L_119 - .L_118)


	//   ....[0]....
.L_118:
        /*005c*/ 	.word	0x000005a0


	//----- nvinfo : EIATTR_CRS_STACK_SIZE
	.align		4
.L_119:
        /*0060*/ 	.byte	0x04, 0x1e
        /*0062*/ 	.short	(.L_121 - .L_120)
.L_120:
        /*0064*/ 	.word	0x00000000


	//----- nvinfo : EIATTR_CBANK_PARAM_SIZE
	.align		4
.L_121:
        /*0068*/ 	.byte	0x03, 0x19
        /*006a*/ 	.short	0x0020


	//----- nvinfo : EIATTR_PARAM_CBANK
	.align		4
        /*006c*/ 	.byte	0x04, 0x0a
        /*006e*/ 	.short	(.L_123 - .L_122)
	.align		4
.L_122:
        /*0070*/ 	.word	index@(.nv.constant0._Z6reduceiPKfS0_Pf)
        /*0074*/ 	.short	0x0380
        /*0076*/ 	.short	0x0020


	//----- nvinfo : EIATTR_SW_WAR
	.align		4
.L_123:
        /*0078*/ 	.byte	0x04, 0x36
        /*007a*/ 	.short	(.L_125 - .L_124)
.L_124:
        /*007c*/ 	.word	0x00000008
.L_125:


//--------------------- .nv.info._Z10compute_ApiPKfPf --------------------------
	.section	.nv.info._Z10compute_ApiPKfPf,"",@"SHT_CUDA_INFO"
	.sectionflags	@""
	.align	4


	//----- nvinfo : EIATTR_CUDA_API_VERSION
	.align		4
        /*0000*/ 	.byte	0x04, 0x37
        /*0002*/ 	.short	(.L_127 - .L_126)
.L_126:
        /*0004*/ 	.word	0x00000082


	//----- nvinfo : EIATTR_KPARAM_INFO
	.align		4
.L_127:
        /*0008*/ 	.byte	0x04, 0x17
        /*000a*/ 	.short	(.L_129 - .L_128)
.L_128:
        /*000c*/ 	.word	0x00000000
        /*0010*/ 	.short	0x0002
        /*0012*/ 	.short	0x0010
        /*0014*/ 	.byte	0x00, 0xf5, 0x21, 0x00


	//----- nvinfo : EIATTR_KPARAM_INFO
	.align		4
.L_129:
        /*0018*/ 	.byte	0x04, 0x17
        /*001a*/ 	.short	(.L_131 - .L_130)
.L_130:
        /*001c*/ 	.word	0x00000000
        /*0020*/ 	.short	0x0001
        /*0022*/ 	.short	0x0008
        /*0024*/ 	.byte	0x00, 0xf5, 0x21, 0x00


	//----- nvinfo : EIATTR_KPARAM_INFO
	.align		4
.L_131:
        /*0028*/ 	.byte	0x04, 0x17
        /*002a*/ 	.short	(.L_133 - .L_132)
.L_132:
        /*002c*/ 	.word	0x00000000
        /*0030*/ 	.short	0x0000
        /*0032*/ 	.short	0x0000
        /*0034*/ 	.byte	0x00, 0xf0, 0x11, 0x00


	//----- nvinfo : EIATTR_SPARSE_MMA_MASK
	.align		4
.L_133:
        /*0038*/ 	.byte	0x03, 0x50
        /*003a*/ 	.short	0x0000


	//----- nvinfo : EIATTR_MAXREG_COUNT
	.align		4
        /*003c*/ 	.byte	0x03, 0x1b
        /*003e*/ 	.short	0x00ff


	//----- nvinfo : EIATTR_MERCURY_ISA_VERSION
	.align		4
        /*0040*/ 	.byte	0x03, 0x5f
        /*0042*/ 	.short	0x0101


	//----- nvinfo : EIATTR_VRC_CTA_INIT_COUNT
	.align		4
        /*0044*/ 	.byte	0x02, 0x4a
	.zero		1
	.zero		1


	//----- nvinfo : EIATTR_EXIT_INSTR_OFFSETS
	.align		4
        /*0048*/ 	.byte	0x04, 0x1c
        /*004a*/ 	.short	(.L_135 - .L_134)


	//   ....[0]....
.L_134:
        /*004c*/ 	.word	0x00000130


	//   ....[1]....
        /*0050*/ 	.word	0x00000300


	//----- nvinfo : EIATTR_CBANK_PARAM_SIZE
	.align		4
.L_135:
        /*0054*/ 	.byte	0x03, 0x19
        /*0056*/ 	.short	0x0018


	//----- nvinfo : EIATTR_PARAM_CBANK
	.align		4
        /*0058*/ 	.byte	0x04, 0x0a
        /*005a*/ 	.short	(.L_137 - .L_136)
	.align		4
.L_136:
        /*005c*/ 	.word	index@(.nv.constant0._Z10compute_ApiPKfPf)
        /*0060*/ 	.short	0x0380
        /*0062*/ 	.short	0x0018


	//----- nvinfo : EIATTR_SW_WAR
	.align		4
.L_137:
        /*0064*/ 	.byte	0x04, 0x36
        /*0066*/ 	.short	(.L_139 - .L_138)
.L_138:
        /*0068*/ 	.word	0x00000008
.L_139:


//--------------------- .nv.callgraph             --------------------------
	.section	.nv.callgraph,"",@"SHT_CUDA_CALLGRAPH"
	.align	4
	.sectionentsize	8
	.align		4
        /*0000*/ 	.word	0x00000000
	.align		4
        /*0004*/ 	.word	0xffffffff
	.align		4
        /*0008*/ 	.word	0x00000000
	.align		4
        /*000c*/ 	.word	0xfffffffe
	.align		4
        /*0010*/ 	.word	0x00000000
	.align		4
        /*0014*/ 	.word	0xfffffffd
	.align		4
        /*0018*/ 	.word	0x00000000
	.align		4
        /*001c*/ 	.word	0xfffffffc


//--------------------- .text._Z14check_solutioniPfPKfS1_S_ --------------------------
	.section	.text._Z14check_solutioniPfPKfS1_S_,"ax",@progbits
	.align	128
        .global         _Z14check_solutioniPfPKfS1_S_
        .type           _Z14check_solutioniPfPKfS1_S_,@function
        .size           _Z14check_solutioniPfPKfS1_S_,(.L_x_24 - _Z14check_solutioniPfPKfS1_S_)
        .other          _Z14check_solutioniPfPKfS1_S_,@"STO_CUDA_ENTRY STV_DEFAULT"
_Z14check_solutioniPfPKfS1_S_:
.text._Z14check_solutioniPfPKfS1_S_:
[----:B------:R-:W-:Y:S01]  /*0000*/  LDC R1, c[0x0][0x37c] ;  /* 0x0000df00ff017b82 */ /* 0x000fe20000000800 */
[----:B------:R-:W0:Y:S07]  /*0010*/  S2R R2, SR_TID.Y ;  /* 0x0000000000027919 */ /* 0x000e2e0000002200 */
[----:B------:R-:W1:Y:S01]  /*0020*/  LDC R0, c[0x0][0x360] ;  /* 0x0000d800ff007b82 */ /* 0x000e620000000800 */
[----:B------:R-:W1:Y:S07]  /*0030*/  S2R R9, SR_TID.X ;  /* 0x0000000000097919 */ /* 0x000e6e0000002100 */
[----:B------:R-:W0:Y:S08]  /*0040*/  S2UR UR5, SR_CTAID.Y ;  /* 0x00000000000579c3 */ /* 0x000e300000002600 */
[----:B------:R-:W0:Y:S08]  /*0050*/  LDC R7, c[0x0][0x364] ;  /* 0x0000d900ff077b82 */ /* 0x000e300000000800 */
[----:B------:R-:W1:Y:S08]  /*0060*/  S2UR UR4, SR_CTAID.X ;  /* 0x00000000000479c3 */ /* 0x000e700000002500 */
[----:B------:R-:W2:Y:S01]  /*0070*/  LDC R13, c[0x0][0x380] ;  /* 0x0000e000ff0d7b82 */ /* 0x000ea20000000800 */
[----:B0-----:R-:W-:-:S07]  /*0080*/  IMAD R7, R7, UR5, R2 ;  /* 0x0000000507077c24 */ /* 0x001fce000f8e0202 */
[----:B------:R-:W0:Y:S01]  /*0090*/  LDC.64 R4, c[0x0][0x390] ;  /* 0x0000e400ff047b82 */ /* 0x000e220000000a00 */
[----:B------:R-:W-:Y:S01]  /*00a0*/  ISETP.NE.AND P0, PT, R7, RZ, PT ;  /* 0x000000ff0700720c */ /* 0x000fe20003f05270 */
[----:B-1----:R-:W-:-:S06]  /*00b0*/  IMAD R0, R0, UR4, R9 ;  /* 0x0000000400007c24 */ /* 0x002fcc000f8e0209 */
[----:B------:R-:W1:Y:S01]  /*00c0*/  LDC.64 R2, c[0x0][0x388] ;  /* 0x0000e200ff027b82 */ /* 0x000e620000000a00 */
[----:B------:R-:W3:Y:S01]  /*00d0*/  LDCU.64 UR4, c[0x0][0x358] ;  /* 0x00006b00ff0477ac */ /* 0x000ee20008000a00 */
[C---:B------:R-:W-:Y:S01]  /*00e0*/  ISETP.GT.AND P0, PT, R0.reuse, RZ, P0 ;  /* 0x000000ff0000720c */ /* 0x040fe20000704270 */
[----:B--2---:R-:W-:-:S03]  /*00f0*/  IMAD R6, R0, R13, -R13 ;  /* 0x0000000d00067224 */ /* 0x004fc600078e0a0d */
[CC--:B------:R-:W-:Y:S01]  /*0100*/  ISETP.LE.AND P0, PT, R0.reuse, R13.reuse, P0 ;  /* 0x0000000d0000720c */ /* 0x0c0fe20000703270 */
[----:B------:R-:W-:-:S03]  /*0110*/  IMAD R0, R0, R13, R7 ;  /* 0x0000000d00007224 */ /* 0x000fc600078e0207 */
[C---:B------:R-:W-:Y:S02]  /*0120*/  ISETP.LE.AND P0, PT, R7.reuse, R13, P0 ;  /* 0x0000000d0700720c */ /* 0x040fe40000703270 */
[----:B------:R-:W-:-:S05]  /*0130*/  IADD3 R9, PT, PT, R7, R6, RZ ;  /* 0x0000000607097210 */ /* 0x000fca0007ffe0ff */
[----:B0-----:R-:W-:-:S04]  /*0140*/  IMAD.WIDE R8, R9, 0x4, R4 ;  /* 0x0000000409087825 */ /* 0x001fc800078e0204 */
[----:B------:R-:W-:-:S04]  /*0150*/  IMAD.WIDE R4, R0, 0x4, R4 ;  /* 0x0000000400047825 */ /* 0x000fc800078e0204 */
[----:B-1----:R-:W-:-:S05]  /*0160*/  IMAD.WIDE R2, R0, 0x4, R2 ;  /* 0x0000000400027825 */ /* 0x002fca00078e0202 */
[----:B---3--:R-:W-:Y:S01]  /*0170*/  @!P0 STG.E desc[UR4][R2.64], RZ ;  /* 0x000000ff02008986 */ /* 0x008fe2000c101904 */
[----:B------:R-:W-:-:S03]  /*0180*/  IMAD.WIDE R12, R13, 0x4, R4 ;  /* 0x000000040d0c7825 */ /* 0x000fc600078e0204 */
[----:B------:R-:W2:Y:S04]  /*0190*/  LDG.E R17, desc[UR4][R8.64] ;  /* 0x0000000408117981 */ /* 0x000ea8000c1e1900 */
[----:B------:R-:W3:Y:S04]  /*01a0*/  LDG.E R16, desc[UR4][R4.64] ;  /* 0x0000000404107981 */ /* 0x000ee8000c1e1900 */
[----:B------:R-:W4:Y:S04]  /*01b0*/  LDG.E R12, desc[UR4][R12.64] ;  /* 0x000000040c0c7981 */ /* 0x000f28000c1e1900 */
[----:B------:R-:W5:Y:S04]  /*01c0*/  LDG.E R18, desc[UR4][R4.64+-0x4] ;  /* 0xfffffc0404127981 */ /* 0x000f68000c1e1900 */
[----:B------:R-:W5:Y:S01]  /*01d0*/  LDG.E R19, desc[UR4][R4.64+0x4] ;  /* 0x0000040404137981 */ /* 0x000f62000c1e1900 */
[----:B--2---:R-:W-:Y:S08]  /*01e0*/  F2F.F64.F32 R10, R17 ;  /* 0x00000011000a7310 */ /* 0x004ff00000201800 */
[----:B---3--:R-:W0:Y:S08]  /*01f0*/  F2F.F64.F32 R6, R16 ;  /* 0x0000001000067310 */ /* 0x008e300000201800 */
[----:B----4-:R-:W1:Y:S01]  /*0200*/  F2F.F64.F32 R14, R12 ;  /* 0x0000000c000e7310 */ /* 0x010e620000201800 */
[----:B0-----:R-:W-:-:S07]  /*0210*/  DFMA R6, R6, 4, -R10 ;  /* 0x401000000606782b */ /* 0x001fce000000080a */
[----:B-----5:R-:W-:Y:S01]  /*0220*/  F2F.F64.F32 R8, R19 ;  /* 0x0000001300087310 */ /* 0x020fe20000201800 */
[----:B-1----:R-:W-:-:S07]  /*0230*/  DADD R6, R6, -R14 ;  /* 0x0000000006067229 */ /* 0x002fce000000080e */
[----:B------:R-:W0:Y:S02]  /*0240*/  F2F.F64.F32 R10, R18 ;  /* 0x00000012000a7310 */ /* 0x000e240000201800 */
[----:B0-----:R-:W-:Y:S01]  /*0250*/  DADD R6, R6, -R10 ;  /* 0x0000000006067229 */ /* 0x001fe2000000080a */
[----:B------:R-:W0:Y:S07]  /*0260*/  LDC.64 R10, c[0x0][0x398] ;  /* 0x0000e600ff0a7b82 */ /* 0x000e2e0000000a00 */
[----:B------:R-:W-:Y:S01]  /*0270*/  DADD R6, R6, -R8 ;  /* 0x0000000006067229 */ /* 0x000fe20000000808 */
[----:B------:R-:W1:Y:S09]  /*0280*/  LDC.64 R8, c[0x0][0x3a0] ;  /* 0x0000e800ff087b82 */ /* 0x000e720000000a00 */
[----:B------:R-:W2:Y:S01]  /*0290*/  F2F.F32.F64 R7, R6 ;  /* 0x0000000600077310 */ /* 0x000ea20000301000 */
[----:B0-----:R-:W-:Y:S01]  /*02a0*/  IMAD.WIDE R4, R0, 0x4, R10 ;  /* 0x0000000400047825 */ /* 0x001fe200078e020a */
[----:B--2---:R-:W-:Y:S05]  /*02b0*/  STG.E desc[UR4][R2.64], R7 ;  /* 0x0000000702007986 */ /* 0x004fea000c101904 */
[----:B------:R-:W2:Y:S04]  /*02c0*/  LDG.E R4, desc[UR4][R4.64] ;  /* 0x0000000404047981 */ /* 0x000ea8000c1e1900 */
[----:B-1----:R-:W3:Y:S01]  /*02d0*/  LDG.E R11, desc[UR4][R8.64] ;  /* 0x00000004080b7981 */ /* 0x002ee2000c1e1900 */
[----:B--2---:R-:W-:-:S04]  /*02e0*/  FADD R0, -R7, R4 ;  /* 0x0000000407007221 */ /* 0x004fc80000000100 */
[----:B---3--:R-:W-:-:S05]  /*02f0*/  FFMA R11, R0, R0, R11 ;  /* 0x00000000000b7223 */ /* 0x008fca000000000b */
[----:B------:R-:W-:Y:S01]  /*0300*/  STG.E desc[UR4][R8.64], R11 ;  /* 0x0000000b08007986 */ /* 0x000fe2000c101904 */
[----:B------:R-:W-:Y:S05]  /*0310*/  EXIT ;  /* 0x000000000000794d */ /* 0x000fea0003800000 */
.L_x_0:
[----:B------:R-:W-:-:S00]  /*0320*/  BRA `(.L_x_0) ;  /* 0xfffffffc00fc7947 */ /* 0x000fc0000383ffff */
[----:B------:R-:W-:-:S00]  /*0330*/  NOP ;  /* 0x0000000000007918 */ /* 0x000fc00000000000 */
        /* <DEDUP_REMOVED lines=12> */
.L_x_24:


//--------------------- .text._Z8update_piPKfPff  --------------------------
	.section	.text._Z8update_piPKfPff,"ax",@progbits
	.align	128
        .global         _Z8update_piPKfPff
        .type           _Z8update_piPKfPff,@function
        .size           _Z8update_piPKfPff,(.L_x_25 - _Z8update_piPKfPff)
        .other          _Z8update_piPKfPff,@"STO_CUDA_ENTRY STV_DEFAULT"
_Z8update_piPKfPff:
.text._Z8update_piPKfPff:
[----:B------:R-:W-:Y:S01]  /*0000*/  LDC R1, c[0x0][0x37c] ;  /* 0x0000df00ff017b82 */ /* 0x000fe20000000800 */
[----:B------:R-:W0:Y:S07]  /*0010*/  S2R R3, SR_TID.X ;  /* 0x0000000000037919 */ /* 0x000e2e0000002100 */
[----:B------:R-:W0:Y:S01]  /*0020*/  S2UR UR4, SR_CTAID.X ;  /* 0x00000000000479c3 */ /* 0x000e220000002500 */
[----:B------:R-:W1:Y:S07]  /*0030*/  LDCU UR6, c[0x0][0x380] ;  /* 0x00007000ff0677ac */ /* 0x000e6e0008000800 */
[----:B------:R-:W0:Y:S01]  /*0040*/  LDC R0, c[0x0][0x360] ;  /* 0x0000d800ff007b82 */ /* 0x000e220000000800 */
[----:B------:R-:W2:Y:S01]  /*0050*/  LDCU UR5, c[0x0][0x370] ;  /* 0x00006e00ff0577ac */ /* 0x000ea20008000800 */
[----:B0-----:R-:W-:-:S02]  /*0060*/  IMAD R3, R0, UR4, R3 ;  /* 0x0000000400037c24 */ /* 0x001fc4000f8e0203 */
[----:B--2---:R-:W-:-:S03]  /*0070*/  IMAD R0, R0, UR5, RZ ;  /* 0x0000000500007c24 */ /* 0x004fc6000f8e02ff */
[----:B-1----:R-:W-:-:S13]  /*0080*/  ISETP.GE.AND P0, PT, R3, UR6, PT ;  /* 0x0000000603007c0c */ /* 0x002fda000bf06270 */
[----:B------:R-:W-:Y:S05]  /*0090*/  @P0 EXIT ;  /* 0x000000000000094d */ /* 0x000fea0003800000 */
[----:B------:R-:W0:Y:S01]  /*00a0*/  I2F.U32.RP R8, R0 ;  /* 0x0000000000087306 */ /* 0x000e220000209000 */
[C---:B------:R-:W-:Y:S01]  /*00b0*/  IMAD.IADD R2, R0.reuse, 0x1, R3 ;  /* 0x0000000100027824 */ /* 0x040fe200078e0203 */
[----:B------:R-:W-:Y:S01]  /*00c0*/  IADD3 R9, PT, PT, RZ, -R0, RZ ;  /* 0x80000000ff097210 */ /* 0x000fe20007ffe0ff */
[----:B------:R-:W1:Y:S01]  /*00d0*/  LDCU UR8, c[0x0][0x398] ;  /* 0x00007300ff0877ac */ /* 0x000e620008000800 */
[----:B------:R-:W-:Y:S01]  /*00e0*/  ISETP.NE.U32.AND P2, PT, R0, RZ, PT ;  /* 0x000000ff0000720c */ /* 0x000fe20003f45070 */
[----:B------:R-:W-:Y:S01]  /*00f0*/  BSSY.RECONVERGENT B0, `(.L_x_1) ;  /* 0x000002a000007945 */ /* 0x000fe20003800200 */
[C---:B------:R-:W-:Y:S01]  /*0100*/  ISETP.GE.AND P0, PT, R2.reuse, UR6, PT ;  /* 0x0000000602007c0c */ /* 0x040fe2000bf06270 */
[----:B------:R-:W2:Y:S01]  /*0110*/  LDCU.64 UR4, c[0x0][0x358] ;  /* 0x00006b00ff0477ac */ /* 0x000ea20008000a00 */
[----:B------:R-:W-:Y:S02]  /*0120*/  VIMNMX R7, PT, PT, R2, UR6, !PT ;  /* 0x0000000602077c48 */ /* 0x000fe4000ffe0100 */
[----:B------:R-:W-:Y:S01]  /*0130*/  SEL R6, RZ, 0x1, P0 ;  /* 0x00000001ff067807 */ /* 0x000fe20000000000 */
[----:B------:R-:W3:Y:S03]  /*0140*/  LDCU UR7, c[0x0][0x398] ;  /* 0x00007300ff0777ac */ /* 0x000ee60008000800 */
[----:B------:R-:W-:Y:S01]  /*0150*/  IADD3 R7, PT, PT, R7, -R2, -R6 ;  /* 0x8000000207077210 */ /* 0x000fe20007ffe806 */
[----:B0-----:R-:W0:Y:S02]  /*0160*/  MUFU.RCP R8, R8 ;  /* 0x0000000800087308 */ /* 0x001e240000001000 */
[----:B0-----:R-:W-:-:S06]  /*0170*/  IADD3 R4, PT, PT, R8, 0xffffffe, RZ ;  /* 0x0ffffffe08047810 */ /* 0x001fcc0007ffe0ff */
[----:B------:R0:W4:Y:S02]  /*0180*/  F2I.FTZ.U32.TRUNC.NTZ R5, R4 ;  /* 0x0000000400057305 */ /* 0x000124000021f000 */
[----:B0-----:R-:W-:Y:S02]  /*0190*/  HFMA2 R4, -RZ, RZ, 0, 0 ;  /* 0x00000000ff047431 */ /* 0x001fe400000001ff */
[----:B----4-:R-:W-:-:S04]  /*01a0*/  IMAD R9, R9, R5, RZ ;  /* 0x0000000509097224 */ /* 0x010fc800078e02ff */
[----:B------:R-:W-:-:S06]  /*01b0*/  IMAD.HI.U32 R8, R5, R9, R4 ;  /* 0x0000000905087227 */ /* 0x000fcc00078e0004 */
[----:B------:R-:W-:-:S05]  /*01c0*/  IMAD.HI.U32 R5, R8, R7, RZ ;  /* 0x0000000708057227 */ /* 0x000fca00078e00ff */
[----:B------:R-:W-:-:S05]  /*01d0*/  IADD3 R2, PT, PT, -R5, RZ, RZ ;  /* 0x000000ff05027210 */ /* 0x000fca0007ffe1ff */
[----:B------:R-:W-:-:S05]  /*01e0*/  IMAD R7, R0, R2, R7 ;  /* 0x0000000200077224 */ /* 0x000fca00078e0207 */
[----:B------:R-:W-:-:S13]  /*01f0*/  ISETP.GE.U32.AND P0, PT, R7, R0, PT ;  /* 0x000000000700720c */ /* 0x000fda0003f06070 */
[----:B------:R-:W-:Y:S01]  /*0200*/  @P0 IMAD.IADD R7, R7, 0x1, -R0 ;  /* 0x0000000107070824 */ /* 0x000fe200078e0a00 */
[----:B------:R-:W-:-:S04]  /*0210*/  @P0 IADD3 R5, PT, PT, R5, 0x1, RZ ;  /* 0x0000000105050810 */ /* 0x000fc80007ffe0ff */
[----:B------:R-:W-:-:S13]  /*0220*/  ISETP.GE.U32.AND P1, PT, R7, R0, PT ;  /* 0x000000000700720c */ /* 0x000fda0003f26070 */
[----:B------:R-:W-:Y:S02]  /*0230*/  @P1 IADD3 R5, PT, PT, R5, 0x1, RZ ;  /* 0x0000000105051810 */ /* 0x000fe40007ffe0ff */
[----:B------:R-:W-:-:S05]  /*0240*/  @!P2 LOP3.LUT R5, RZ, R0, RZ, 0x33, !PT ;  /* 0x00000000ff05a212 */ /* 0x000fca00078e33ff */
[----:B------:R-:W-:-:S05]  /*0250*/  IMAD.IADD R2, R6, 0x1, R5 ;  /* 0x0000000106027824 */ /* 0x000fca00078e0205 */
[C---:B------:R-:W-:Y:S02]  /*0260*/  LOP3.LUT R4, R2.reuse, 0x3, RZ, 0xc0, !PT ;  /* 0x0000000302047812 */ /* 0x040fe400078ec0ff */
[----:B------:R-:W-:Y:S02]  /*0270*/  ISETP.GE.U32.AND P1, PT, R2, 0x3, PT ;  /* 0x000000030200780c */ /* 0x000fe40003f26070 */
[----:B------:R-:W-:-:S13]  /*0280*/  ISETP.NE.AND P0, PT, R4, 0x3, PT ;  /* 0x000000030400780c */ /* 0x000fda0003f05270 */
[----:B-123--:R-:W-:Y:S05]  /*0290*/  @!P0 BRA `(.L_x_2) ;  /* 0x00000000003c8947 */ /* 0x00efea0003800000 */
[----:B------:R-:W0:Y:S01]  /*02a0*/  LDC.64 R8, c[0x0][0x390] ;  /* 0x0000e400ff087b82 */ /* 0x000e220000000a00 */
[----:B------:R-:W-:-:S04]  /*02b0*/  IADD3 R2, PT, PT, R2, 0x1, RZ ;  /* 0x0000000102027810 */ /* 0x000fc80007ffe0ff */
[----:B------:R-:W-:-:S03]  /*02c0*/  LOP3.LUT R2, R2, 0x3, RZ, 0xc0, !PT ;  /* 0x0000000302027812 */ /* 0x000fc600078ec0ff */
[----:B------:R-:W1:Y:S01]  /*02d0*/  LDC.64 R10, c[0x0][0x388] ;  /* 0x0000e200ff0a7b82 */ /* 0x000e620000000a00 */
[----:B------:R-:W-:-:S07]  /*02e0*/  IADD3 R2, PT, PT, -R2, RZ, RZ ;  /* 0x000000ff02027210 */ /* 0x000fce0007ffe1ff */
.L_x_3:
[----:B-1----:R-:W-:-:S04]  /*02f0*/  IMAD.WIDE R6, R3, 0x4, R10 ;  /* 0x0000000403067825 */ /* 0x002fc800078e020a */
[----:B0-2---:R-:W-:Y:S02]  /*0300*/  IMAD.WIDE R4, R3, 0x4, R8 ;  /* 0x0000000403047825 */ /* 0x005fe400078e0208 */
[----:B------:R-:W2:Y:S04]  /*0310*/  LDG.E R6, desc[UR4][R6.64] ;  /* 0x0000000406067981 */ /* 0x000ea8000c1e1900 */
[----:B------:R-:W2:Y:S01]  /*0320*/  LDG.E R13, desc[UR4][R4.64] ;  /* 0x00000004040d7981 */ /* 0x000ea2000c1e1900 */
[----:B------:R-:W-:Y:S01]  /*0330*/  VIADD R2, R2, 0x1 ;  /* 0x0000000102027836 */ /* 0x000fe20000000000 */
[----:B------:R-:W-:-:S04]  /*0340*/  IADD3 R3, PT, PT, R0, R3, RZ ;  /* 0x0000000300037210 */ /* 0x000fc80007ffe0ff */
[----:B------:R-:W-:Y:S01]  /*0350*/  ISETP.NE.AND P0, PT, R2, RZ, PT ;  /* 0x000000ff0200720c */ /* 0x000fe20003f05270 */
[----:B--2---:R-:W-:-:S05]  /*0360*/  FFMA R13, R13, UR7, R6 ;  /* 0x000000070d0d7c23 */ /* 0x004fca0008000006 */
[----:B------:R2:W-:Y:S07]  /*0370*/  STG.E desc[UR4][R4.64], R13 ;  /* 0x0000000d04007986 */ /* 0x0005ee000c101904 */
[----:B------:R-:W-:Y:S05]  /*0380*/  @P0 BRA `(.L_x_3) ;  /* 0xfffffffc00d80947 */ /* 0x000fea000383ffff */
.L_x_2:
[----:B------:R-:W-:Y:S05]  /*0390*/  BSYNC.RECONVERGENT B0 ;  /* 0x0000000000007941 */ /* 0x000fea0003800200 */
.L_x_1:
[----:B------:R-:W-:Y:S05]  /*03a0*/  @!P1 EXIT ;  /* 0x000000000000994d */ /* 0x000fea0003800000 */
.L_x_4:
[----:B-12---:R-:W0:Y:S08]  /*03b0*/  LDC.64 R4, c[0x0][0x388] ;  /* 0x0000e200ff047b82 */ /* 0x006e300000000a00 */
[----:B------:R-:W1:Y:S01]  /*03c0*/  LDC.64 R6, c[0x0][0x390] ;  /* 0x0000e400ff067b82 */ /* 0x000e620000000a00 */
[----:B0-----:R-:W-:-:S05]  /*03d0*/  IMAD.WIDE R12, R3, 0x4, R4 ;  /* 0x00000004030c7825 */ /* 0x001fca00078e0204 */
[----:B------:R-:W2:Y:S01]  /*03e0*/  LDG.E R2, desc[UR4][R12.64] ;  /* 0x000000040c027981 */ /* 0x000ea2000c1e1900 */
[----:B-1----:R-:W-:-:S05]  /*03f0*/  IMAD.WIDE R14, R3, 0x4, R6 ;  /* 0x00000004030e7825 */ /* 0x002fca00078e0206 */
[----:B------:R-:W2:Y:S01]  /*0400*/  LDG.E R5, desc[UR4][R14.64] ;  /* 0x000000040e057981 */ /* 0x000ea2000c1e1900 */
[----:B------:R-:W-:-:S04]  /*0410*/  IMAD.WIDE R6, R0, 0x4, R14 ;  /* 0x0000000400067825 */ /* 0x000fc800078e020e */
[----:B--2---:R-:W-:Y:S01]  /*0420*/  FFMA R17, R5, UR8, R2 ;  /* 0x0000000805117c23 */ /* 0x004fe20008000002 */
[----:B------:R-:W-:-:S04]  /*0430*/  IMAD.WIDE R4, R0, 0x4, R12 ;  /* 0x0000000400047825 */ /* 0x000fc800078e020c */
[----:B------:R0:W-:Y:S04]  /*0440*/  STG.E desc[UR4][R14.64], R17 ;  /* 0x000000110e007986 */ /* 0x0001e8000c101904 */
[----:B------:R-:W2:Y:S04]  /*0450*/  LDG.E R2, desc[UR4][R4.64] ;  /* 0x0000000404027981 */ /* 0x000ea8000c1e1900 */
[----:B------:R-:W2:Y:S01]  /*0460*/  LDG.E R9, desc[UR4][R6.64] ;  /* 0x0000000406097981 */ /* 0x000ea2000c1e1900 */
[----:B------:R-:W-:-:S04]  /*0470*/  IMAD.WIDE R10, R0, 0x4, R6 ;  /* 0x00000004000a7825 */ /* 0x000fc800078e0206 */
[----:B--2---:R-:W-:Y:S01]  /*0480*/  FFMA R19, R9, UR8, R2 ;  /* 0x0000000809137c23 */ /* 0x004fe20008000002 */
[----:B------:R-:W-:-:S04]  /*0490*/  IMAD.WIDE R8, R0, 0x4, R4 ;  /* 0x0000000400087825 */ /* 0x000fc800078e0204 */
[----:B------:R1:W-:Y:S04]  /*04a0*/  STG.E desc[UR4][R6.64], R19 ;  /* 0x0000001306007986 */ /* 0x0003e8000c101904 */
[----:B------:R-:W2:Y:S04]  /*04b0*/  LDG.E R2, desc[UR4][R8.64] ;  /* 0x0000000408027981 */ /* 0x000ea8000c1e1900 */
[----:B------:R-:W2:Y:S01]  /*04c0*/  LDG.E R13, desc[UR4][R10.64] ;  /* 0x000000040a0d7981 */ /* 0x000ea2000c1e1900 */
[----:B0-----:R-:W-:-:S04]  /*04d0*/  IMAD.WIDE R14, R0, 0x4, R10 ;  /* 0x00000004000e7825 */ /* 0x001fc800078e020a */
[----:B--2---:R-:W-:Y:S01]  /*04e0*/  FFMA R21, R13, UR8, R2 ;  /* 0x000000080d157c23 */ /* 0x004fe20008000002 */
[----:B------:R-:W-:-:S04]  /*04f0*/  IMAD.WIDE R12, R0, 0x4, R8 ;  /* 0x00000004000c7825 */ /* 0x000fc800078e0208 */
[----:B------:R1:W-:Y:S04]  /*0500*/  STG.E desc[UR4][R10.64], R21 ;  /* 0x000000150a007986 */ /* 0x0003e8000c101904 */
[----:B------:R-:W2:Y:S04]  /*0510*/  LDG.E R12, desc[UR4][R12.64] ;  /* 0x000000040c0c7981 */ /* 0x000ea8000c1e1900 */
[----:B------:R-:W2:Y:S01]  /*0520*/  LDG.E R5, desc[UR4][R14.64] ;  /* 0x000000040e057981 */ /* 0x000ea2000c1e1900 */
[----:B------:R-:W-:-:S04]  /*0530*/  LEA R3, R0, R3, 0x2 ;  /* 0x0000000300037211 */ /* 0x000fc800078e10ff */
[----:B------:R-:W-:Y:S01]  /*0540*/  ISETP.GE.AND P0, PT, R3, UR6, PT ;  /* 0x0000000603007c0c */ /* 0x000fe2000bf06270 */
[----:B--2---:R-:W-:-:S05]  /*0550*/  FFMA R5, R5, UR8, R12 ;  /* 0x0000000805057c23 */ /* 0x004fca000800000c */
[----:B------:R1:W-:Y:S07]  /*0560*/  STG.E desc[UR4][R14.64], R5 ;  /* 0x000000050e007986 */ /* 0x0003ee000c101904 */
[----:B------:R-:W-:Y:S05]  /*0570*/  @!P0 BRA `(.L_x_4) ;  /* 0xfffffffc008c8947 */ /* 0x000fea000383ffff */
[----:B------:R-:W-:Y:S05]  /*0580*/  EXIT ;  /* 0x000000000000794d */ /* 0x000fea0003800000 */
.L_x_5:
        /* <DEDUP_REMOVED lines=15> */
.L_x_25:


//--------------------- .text._Z8update_riPfPKff  --------------------------
	.section	.text._Z8update_riPfPKff,"ax",@progbits
	.align	128
        .global         _Z8update_riPfPKff
        .type           _Z8update_riPfPKff,@function
        .size           _Z8update_riPfPKff,(.L_x_26 - _Z8update_riPfPKff)
        .other          _Z8update_riPfPKff,@"STO_CUDA_ENTRY STV_DEFAULT"
_Z8update_riPfPKff:
.text._Z8update_riPfPKff:
        /* <DEDUP_REMOVED lines=47> */
.L_x_8:
[----:B-1----:R-:W-:-:S04]  /*02f0*/  IMAD.WIDE R6, R3, 0x4, R10 ;  /* 0x0000000403067825 */ /* 0x002fc800078e020a */
[----:B0-2---:R-:W-:Y:S02]  /*0300*/  IMAD.WIDE R4, R3, 0x4, R8 ;  /* 0x0000000403047825 */ /* 0x005fe400078e0208 */
[----:B------:R-:W2:Y:S04]  /*0310*/  LDG.E R6, desc[UR4][R6.64] ;  /* 0x0000000406067981 */ /* 0x000ea8000c1e1900 */
[----:B------:R-:W2:Y:S01]  /*0320*/  LDG.E R13, desc[UR4][R4.64] ;  /* 0x00000004040d7981 */ /* 0x000ea2000c1e1900 */
[----:B------:R-:W-:Y:S01]  /*0330*/  VIADD R2, R2, 0x1 ;  /* 0x0000000102027836 */ /* 0x000fe20000000000 */
[----:B------:R-:W-:-:S04]  /*0340*/  IADD3 R3, PT, PT, R0, R3, RZ ;  /* 0x0000000300037210 */ /* 0x000fc80007ffe0ff */
[----:B------:R-:W-:Y:S01]  /*0350*/  ISETP.NE.AND P0, PT, R2, RZ, PT ;  /* 0x000000ff0200720c */ /* 0x000fe20003f05270 */
[----:B--2---:R-:W-:-:S05]  /*0360*/  FFMA R13, -R6, UR7, R13 ;  /* 0x00000007060d7c23 */ /* 0x004fca000800010d */
[----:B------:R2:W-:Y:S07]  /*0370*/  STG.E desc[UR4][R4.64], R13 ;  /* 0x0000000d04007986 */ /* 0x0005ee000c101904 */
[----:B------:R-:W-:Y:S05]  /*0380*/  @P0 BRA `(.L_x_8) ;  /* 0xfffffffc00d80947 */ /* 0x000fea000383ffff */
.L_x_7:
[----:B------:R-:W-:Y:S05]  /*0390*/  BSYNC.RECONVERGENT B0 ;  /* 0x0000000000007941 */ /* 0x000fea0003800200 */
.L_x_6:
[----:B------:R-:W-:Y:S05]  /*03a0*/  @!P1 EXIT ;  /* 0x000000000000994d */ /* 0x000fea0003800000 */
.L_x_9:
[----:B-12---:R-:W0:Y:S08]  /*03b0*/  LDC.64 R4, c[0x0][0x390] ;  /* 0x0000e400ff047b82 */ /* 0x006e300000000a00 */
[----:B------:R-:W1:Y:S01]  /*03c0*/  LDC.64 R6, c[0x0][0x388] ;  /* 0x0000e200ff067b82 */ /* 0x000e620000000a00 */
[----:B0-----:R-:W-:-:S05]  /*03d0*/  IMAD.WIDE R12, R3, 0x4, R4 ;  /* 0x00000004030c7825 */ /* 0x001fca00078e0204 */
[----:B------:R-:W2:Y:S01]  /*03e0*/  LDG.E R2, desc[UR4][R12.64] ;  /* 0x000000040c027981 */ /* 0x000ea2000c1e1900 */
[----:B-1----:R-:W-:-:S05]  /*03f0*/  IMAD.WIDE R14, R3, 0x4, R6 ;  /* 0x00000004030e7825 */ /* 0x002fca00078e0206 */
[----:B------:R-:W2:Y:S01]  /*0400*/  LDG.E R5, desc[UR4][R14.64] ;  /* 0x000000040e057981 */ /* 0x000ea2000c1e1900 */
[----:B------:R-:W-:-:S04]  /*0410*/  IMAD.WIDE R6, R0, 0x4, R14 ;  /* 0x0000000400067825 */ /* 0x000fc800078e020e */
[----:B--2---:R-:W-:Y:S01]  /*0420*/  FFMA R17, -R2, UR8, R5 ;  /* 0x0000000802117c23 */ /* 0x004fe20008000105 */
[----:B------:R-:W-:-:S04]  /*0430*/  IMAD.WIDE R4, R0, 0x4, R12 ;  /* 0x0000000400047825 */ /* 0x000fc800078e020c */
[----:B------:R0:W-:Y:S04]  /*0440*/  STG.E desc[UR4][R14.64], R17 ;  /* 0x000000110e007986 */ /* 0x0001e8000c101904 */
[----:B------:R-:W2:Y:S04]  /*0450*/  LDG.E R2, desc[UR4][R4.64] ;  /* 0x0000000404027981 */ /* 0x000ea8000c1e1900 */
[----:B------:R-:W2:Y:S01]  /*0460*/  LDG.E R9, desc[UR4][R6.64] ;  /* 0x0000000406097981 */ /* 0x000ea2000c1e1900 */
[----:B------:R-:W-:-:S04]  /*0470*/  IMAD.WIDE R10, R0, 0x4, R6 ;  /* 0x00000004000a7825 */ /* 0x000fc800078e0206 */
[----:B--2---:R-:W-:Y:S01]  /*0480*/  FFMA R19, -R2, UR8, R9 ;  /* 0x0000000802137c23 */ /* 0x004fe20008000109 */
[----:B------:R-:W-:-:S04]  /*0490*/  IMAD.WIDE R8, R0, 0x4, R4 ;  /* 0x0000000400087825 */ /* 0x000fc800078e0204 */
[----:B------:R1:W-:Y:S04]  /*04a0*/  STG.E desc[UR4][R6.64], R19 ;  /* 0x0000001306007986 */ /* 0x0003e8000c101904 */
[----:B------:R-:W2:Y:S04]  /*04b0*/  LDG.E R2, desc[UR4][R8.64] ;  /* 0x0000000408027981 */ /* 0x000ea8000c1e1900 */
[----:B------:R-:W2:Y:S01]  /*04c0*/  LDG.E R13, desc[UR4][R10.64] ;  /* 0x000000040a0d7981 */ /* 0x000ea2000c1e1900 */
[----:B0-----:R-:W-:-:S04]  /*04d0*/  IMAD.WIDE R14, R0, 0x4, R10 ;  /* 0x00000004000e7825 */ /* 0x001fc800078e020a */
[----:B--2---:R-:W-:Y:S01]  /*04e0*/  FFMA R21, -R2, UR8, R13 ;  /* 0x0000000802157c23 */ /* 0x004fe2000800010d */
[----:B------:R-:W-:-:S04]  /*04f0*/  IMAD.WIDE R12, R0, 0x4, R8 ;  /* 0x00000004000c7825 */ /* 0x000fc800078e0208 */
[----:B------:R1:W-:Y:S04]  /*0500*/  STG.E desc[UR4][R10.64], R21 ;  /* 0x000000150a007986 */ /* 0x0003e8000c101904 */
[----:B------:R-:W2:Y:S04]  /*0510*/  LDG.E R12, desc[UR4][R12.64] ;  /* 0x000000040c0c7981 */ /* 0x000ea8000c1e1900 */
[----:B------:R-:W2:Y:S01]  /*0520*/  LDG.E R5, desc[UR4][R14.64] ;  /* 0x000000040e057981 */ /* 0x000ea2000c1e1900 */
[----:B------:R-:W-:-:S04]  /*0530*/  LEA R3, R0, R3, 0x2 ;  /* 0x0000000300037211 */ /* 0x000fc800078e10ff */
[----:B------:R-:W-:Y:S01]  /*0540*/  ISETP.GE.AND P0, PT, R3, UR6, PT ;  /* 0x0000000603007c0c */ /* 0x000fe2000bf06270 */
[----:B--2---:R-:W-:-:S05]  /*0550*/  FFMA R5, -R12, UR8, R5 ;  /* 0x000000080c057c23 */ /* 0x004fca0008000105 */
[----:B------:R1:W-:Y:S07]  /*0560*/  STG.E desc[UR4][R14.64], R5 ;  /* 0x000000050e007986 */ /* 0x0003ee000c101904 */
[----:B------:R-:W-:Y:S05]  /*0570*/  @!P0 BRA `(.L_x_9) ;  /* 0xfffffffc008c8947 */ /* 0x000fea000383ffff */
[----:B------:R-:W-:Y:S05]  /*0580*/  EXIT ;  /* 0x000000000000794d */ /* 0x000fea0003800000 */
.L_x_10:
        /* <DEDUP_REMOVED lines=15> */
.L_x_26:


//--------------------- .text._Z8update_xiPfPKff  --------------------------
	.section	.text._Z8update_xiPfPKff,"ax",@progbits
	.align	128
        .global         _Z8update_xiPfPKff
        .type           _Z8update_xiPfPKff,@function
        .size           _Z8update_xiPfPKff,(.L_x_27 - _Z8update_xiPfPKff)
        .other          _Z8update_xiPfPKff,@"STO_CUDA_ENTRY STV_DEFAULT"
_Z8update_xiPfPKff:
.text._Z8update_xiPfPKff:
        /* <DEDUP_REMOVED lines=47> */
.L_x_13:
        /* <DEDUP_REMOVED lines=10> */
.L_x_12:
[----:B------:R-:W-:Y:S05]  /*0390*/  BSYNC.RECONVERGENT B0 ;  /* 0x0000000000007941 */ /* 0x000fea0003800200 */
.L_x_11:
[----:B------:R-:W-:Y:S05]  /*03a0*/  @!P1 EXIT ;  /* 0x000000000000994d */ /* 0x000fea0003800000 */
.L_x_14:
        /* <DEDUP_REMOVED lines=30> */
.L_x_15:
        /* <DEDUP_REMOVED lines=15> */
.L_x_27:


//--------------------- .text._Z6reduceiPKfS0_Pf  --------------------------
	.section	.text._Z6reduceiPKfS0_Pf,"ax",@progbits
	.align	128
        .global         _Z6reduceiPKfS0_Pf
        .type           _Z6reduceiPKfS0_Pf,@function
        .size           _Z6reduceiPKfS0_Pf,(.L_x_28 - _Z6reduceiPKfS0_Pf)
        .other          _Z6reduceiPKfS0_Pf,@"STO_CUDA_ENTRY STV_DEFAULT"
_Z6reduceiPKfS0_Pf:
.text._Z6reduceiPKfS0_Pf:
[----:B------:R-:W-:Y:S01]  /*0000*/  LDC R1, c[0x0][0x37c] ;  /* 0x0000df00ff017b82 */ /* 0x000fe20000000800 */
[----:B------:R-:W0:Y:S07]  /*0010*/  S2R R2, SR_TID.X ;  /* 0x0000000000027919 */ /* 0x000e2e0000002100 */
[----:B------:R-:W0:Y:S01]  /*0020*/  S2UR UR6, SR_CTAID.X ;  /* 0x00000000000679c3 */ /* 0x000e220000002500 */
[----:B------:R-:W1:Y:S01]  /*0030*/  LDCU UR8, c[0x0][0x380] ;  /* 0x00007000ff0877ac */ /* 0x000e620008000800 */
[----:B------:R-:W-:Y:S01]  /*0040*/  BSSY.RECONVERGENT B0, `(.L_x_16) ;  /* 0x0000051000007945 */ /* 0x000fe20003800200 */
[----:B------:R-:W-:Y:S01]  /*0050*/  HFMA2 R0, -RZ, RZ, 0, 0 ;  /* 0x00000000ff007431 */ /* 0x000fe200000001ff */
[----:B------:R-:W2:Y:S04]  /*0060*/  LDCU.64 UR4, c[0x0][0x358] ;  /* 0x00006b00ff0477ac */ /* 0x000ea80008000a00 */
[----:B------:R-:W0:Y:S01]  /*0070*/  LDC R3, c[0x0][0x360] ;  /* 0x0000d800ff037b82 */ /* 0x000e220000000800 */
[----:B------:R-:W3:Y:S01]  /*0080*/  LDCU UR7, c[0x0][0x370] ;  /* 0x00006e00ff0777ac */ /* 0x000ee20008000800 */
[----:B0-----:R-:W-:-:S02]  /*0090*/  IMAD R2, R3, UR6, R2 ;  /* 0x0000000603027c24 */ /* 0x001fc4000f8e0202 */
[----:B---3--:R-:W-:-:S03]  /*00a0*/  IMAD R3, R3, UR7, RZ ;  /* 0x0000000703037c24 */ /* 0x008fc6000f8e02ff */
[----:B-1----:R-:W-:-:S13]  /*00b0*/  ISETP.GE.AND P0, PT, R2, UR8, PT ;  /* 0x0000000802007c0c */ /* 0x002fda000bf06270 */
[----:B--2---:R-:W-:Y:S05]  /*00c0*/  @P0 BRA `(.L_x_17) ;  /* 0x0000000400200947 */ /* 0x004fea0003800000 */
[----:B------:R-:W0:Y:S01]  /*00d0*/  I2F.U32.RP R8, R3 ;  /* 0x0000000300087306 */ /* 0x000e220000209000 */
[C---:B------:R-:W-:Y:S01]  /*00e0*/  IADD3 R0, PT, PT, R3.reuse, R2, RZ ;  /* 0x0000000203007210 */ /* 0x040fe20007ffe0ff */
[----:B------:R-:W-:Y:S01]  /*00f0*/  IMAD.MOV R9, RZ, RZ, -R3 ;  /* 0x000000ffff097224 */ /* 0x000fe200078e0a03 */
[----:B------:R-:W-:Y:S01]  /*0100*/  ISETP.NE.U32.AND P2, PT, R3, RZ, PT ;  /* 0x000000ff0300720c */ /* 0x000fe20003f45070 */
[----:B------:R-:W-:Y:S01]  /*0110*/  BSSY.RECONVERGENT B1, `(.L_x_18) ;  /* 0x0000029000017945 */ /* 0x000fe20003800200 */
[C---:B------:R-:W-:Y:S02]  /*0120*/  ISETP.GE.AND P0, PT, R0.reuse, UR8, PT ;  /* 0x0000000800007c0c */ /* 0x040fe4000bf06270 */
[----:B------:R-:W-:Y:S02]  /*0130*/  VIMNMX R7, PT, PT, R0, UR8, !PT ;  /* 0x0000000800077c48 */ /* 0x000fe4000ffe0100 */
[----:B------:R-:W-:-:S04]  /*0140*/  SEL R6, RZ, 0x1, P0 ;  /* 0x00000001ff067807 */ /* 0x000fc80000000000 */
[----:B------:R-:W-:Y:S01]  /*0150*/  IADD3 R0, PT, PT, R7, -R0, -R6 ;  /* 0x8000000007007210 */ /* 0x000fe20007ffe806 */
[----:B0-----:R-:W0:Y:S02]  /*0160*/  MUFU.RCP R8, R8 ;  /* 0x0000000800087308 */ /* 0x001e240000001000 */
[----:B0-----:R-:W-:-:S06]  /*0170*/  IADD3 R4, PT, PT, R8, 0xffffffe, RZ ;  /* 0x0ffffffe08047810 */ /* 0x001fcc0007ffe0ff */
[----:B------:R0:W1:Y:S02]  /*0180*/  F2I.FTZ.U32.TRUNC.NTZ R5, R4 ;  /* 0x0000000400057305 */ /* 0x000064000021f000 */
[----:B0-----:R-:W-:Y:S01]  /*0190*/  MOV R4, RZ ;  /* 0x000000ff00047202 */ /* 0x001fe20000000f00 */
[----:B-1----:R-:W-:-:S04]  /*01a0*/  IMAD R9, R9, R5, RZ ;  /* 0x0000000509097224 */ /* 0x002fc800078e02ff */
[----:B------:R-:W-:-:S06]  /*01b0*/  IMAD.HI.U32 R5, R5, R9, R4 ;  /* 0x0000000905057227 */ /* 0x000fcc00078e0004 */
[----:B------:R-:W-:-:S04]  /*01c0*/  IMAD.HI.U32 R5, R5, R0, RZ ;  /* 0x0000000005057227 */ /* 0x000fc800078e00ff */
[----:B------:R-:W-:-:S04]  /*01d0*/  IMAD.MOV R4, RZ, RZ, -R5 ;  /* 0x000000ffff047224 */ /* 0x000fc800078e0a05 */
[----:B------:R-:W-:-:S05]  /*01e0*/  IMAD R0, R3, R4, R0 ;  /* 0x0000000403007224 */ /* 0x000fca00078e0200 */
[----:B------:R-:W-:-:S13]  /*01f0*/  ISETP.GE.U32.AND P0, PT, R0, R3, PT ;  /* 0x000000030000720c */ /* 0x000fda0003f06070 */
[----:B------:R-:W-:Y:S02]  /*0200*/  @P0 IADD3 R0, PT, PT, -R3, R0, RZ ;  /* 0x0000000003000210 */ /* 0x000fe40007ffe1ff */
[----:B------:R-:W-:Y:S02]  /*0210*/  @P0 IADD3 R5, PT, PT, R5, 0x1, RZ ;  /* 0x0000000105050810 */ /* 0x000fe40007ffe0ff */
[----:B------:R-:W-:-:S13]  /*0220*/  ISETP.GE.U32.AND P1, PT, R0, R3, PT ;  /* 0x000000030000720c */ /* 0x000fda0003f26070 */
[----:B------:R-:W-:Y:S01]  /*0230*/  @P1 VIADD R5, R5, 0x1 ;  /* 0x0000000105051836 */ /* 0x000fe20000000000 */
[----:B------:R-:W-:-:S04]  /*0240*/  @!P2 LOP3.LUT R5, RZ, R3, RZ, 0x33, !PT ;  /* 0x00000003ff05a212 */ /* 0x000fc800078e33ff */
[----:B------:R-:W-:-:S04]  /*0250*/  IADD3 R5, PT, PT, R6, R5, RZ ;  /* 0x0000000506057210 */ /* 0x000fc80007ffe0ff */
[C---:B------:R-:W-:Y:S02]  /*0260*/  LOP3.LUT R0, R5.reuse, 0x3, RZ, 0xc0, !PT ;  /* 0x0000000305007812 */ /* 0x040fe400078ec0ff */
[----:B------:R-:W-:Y:S02]  /*0270*/  ISETP.GE.U32.AND P1, PT, R5, 0x3, PT ;  /* 0x000000030500780c */ /* 0x000fe40003f26070 */
[----:B------:R-:W-:Y:S02]  /*0280*/  ISETP.NE.AND P0, PT, R0, 0x3, PT ;  /* 0x000000030000780c */ /* 0x000fe40003f05270 */
[----:B------:R-:W-:-:S11]  /*0290*/  MOV R0, RZ ;  /* 0x000000ff00007202 */ /* 0x000fd60000000f00 */
[----:B------:R-:W-:Y:S05]  /*02a0*/  @!P0 BRA `(.L_x_19) ;  /* 0x00000000003c8947 */ /* 0x000fea0003800000 */
[----:B------:R-:W0:Y:S01]  /*02b0*/  LDC.64 R8, c[0x0][0x390] ;  /* 0x0000e400ff087b82 */ /* 0x000e220000000a00 */
[----:B------:R-:W-:-:S05]  /*02c0*/  VIADD R0, R5, 0x1 ;  /* 0x0000000105007836 */ /* 0x000fca0000000000 */
[----:B------:R-:W-:Y:S02]  /*02d0*/  LOP3.LUT R4, R0, 0x3, RZ, 0xc0, !PT ;  /* 0x0000000300047812 */ /* 0x000fe400078ec0ff */
[----:B------:R-:W1:Y:S01]  /*02e0*/  LDC.64 R10, c[0x0][0x388] ;  /* 0x0000e200ff0a7b82 */ /* 0x000e620000000a00 */
[----:B------:R-:W-:Y:S02]  /*02f0*/  MOV R0, RZ ;  /* 0x000000ff00007202 */ /* 0x000fe40000000f00 */
[----:B------:R-:W-:-:S07]  /*0300*/  IADD3 R12, PT, PT, -R4, RZ, RZ ;  /* 0x000000ff040c7210 */ /* 0x000fce0007ffe1ff */
.L_x_20:
[----:B0-----:R-:W-:-:S04]  /*0310*/  IMAD.WIDE R4, R2, 0x4, R8 ;  /* 0x0000000402047825 */ /* 0x001fc800078e0208 */
[----:B-1----:R-:W-:Y:S02]  /*0320*/  IMAD.WIDE R6, R2, 0x4, R10 ;  /* 0x0000000402067825 */ /* 0x002fe400078e020a */
[----:B------:R-:W2:Y:S04]  /*0330*/  LDG.E R4, desc[UR4][R4.64] ;  /* 0x0000000404047981 */ /* 0x000ea8000c1e1900 */
[----:B------:R-:W2:Y:S01]  /*0340*/  LDG.E R7, desc[UR4][R6.64] ;  /* 0x0000000406077981 */ /* 0x000ea2000c1e1900 */
[----:B------:R-:W-:Y:S01]  /*0350*/  VIADD R12, R12, 0x1 ;  /* 0x000000010c0c7836 */ /* 0x000fe20000000000 */
[----:B------:R-:W-:-:S04]  /*0360*/  IADD3 R2, PT, PT, R3, R2, RZ ;  /* 0x0000000203027210 */ /* 0x000fc80007ffe0ff */
[----:B------:R-:W-:Y:S01]  /*0370*/  ISETP.NE.AND P0, PT, R12, RZ, PT ;  /* 0x000000ff0c00720c */ /* 0x000fe20003f05270 */
[----:B--2---:R-:W-:-:S12]  /*0380*/  FFMA R0, R7, R4, R0 ;  /* 0x0000000407007223 */ /* 0x004fd80000000000 */
[----:B------:R-:W-:Y:S05]  /*0390*/  @P0 BRA `(.L_x_20) ;  /* 0xfffffffc00dc0947 */ /* 0x000fea000383ffff */
.L_x_19:
[----:B------:R-:W-:Y:S05]  /*03a0*/  BSYNC.RECONVERGENT B1 ;  /* 0x0000000000017941 */ /* 0x000fea0003800200 */
.L_x_18:
[----:B------:R-:W-:Y:S05]  /*03b0*/  @!P1 BRA `(.L_x_17) ;  /* 0x0000000000649947 */ /* 0x000fea0003800000 */
.L_x_21:
[----:B------:R-:W0:Y:S08]  /*03c0*/  LDC.64 R4, c[0x0][0x388] ;  /* 0x0000e200ff047b82 */ /* 0x000e300000000a00 */
[----:B------:R-:W1:Y:S01]  /*03d0*/  LDC.64 R6, c[0x0][0x390] ;  /* 0x0000e400ff067b82 */ /* 0x000e620000000a00 */
[----:B0-----:R-:W-:-:S04]  /*03e0*/  IMAD.WIDE R16, R2, 0x4, R4 ;  /* 0x0000000402107825 */ /* 0x001fc800078e0204 */
[----:B------:R-:W-:Y:S02]  /*03f0*/  IMAD.WIDE R4, R3, 0x4, R16 ;  /* 0x0000000403047825 */ /* 0x000fe400078e0210 */
[----:B------:R-:W2:Y:S02]  /*0400*/  LDG.E R17, desc[UR4][R16.64] ;  /* 0x0000000410117981 */ /* 0x000ea4000c1e1900 */
[----:B-1----:R-:W-:-:S04]  /*0410*/  IMAD.WIDE R18, R2, 0x4, R6 ;  /* 0x0000000402127825 */ /* 0x002fc800078e0206 */
[C---:B------:R-:W-:Y:S02]  /*0420*/  IMAD.WIDE R6, R3.reuse, 0x4, R18 ;  /* 0x0000000403067825 */ /* 0x040fe400078e0212 */
[----:B------:R-:W2:Y:S02]  /*0430*/  LDG.E R18, desc[UR4][R18.64] ;  /* 0x0000000412127981 */ /* 0x000ea4000c1e1900 */
[C---:B------:R-:W-:Y:S02]  /*0440*/  IMAD.WIDE R8, R3.reuse, 0x4, R4 ;  /* 0x0000000403087825 */ /* 0x040fe400078e0204 */
[----:B------:R-:W3:Y:S02]  /*0450*/  LDG.E R4, desc[UR4][R4.64] ;  /* 0x0000000404047981 */ /* 0x000ee4000c1e1900 */
[C---:B------:R-:W-:Y:S02]  /*0460*/  IMAD.WIDE R10, R3.reuse, 0x4, R6 ;  /* 0x00000004030a7825 */ /* 0x040fe400078e0206 */
[----:B------:R-:W3:Y:S02]  /*0470*/  LDG.E R6, desc[UR4][R6.64] ;  /* 0x0000000406067981 */ /* 0x000ee4000c1e1900 */
[----:B------:R-:W-:-:S02]  /*0480*/  IMAD.WIDE R12, R3, 0x4, R8 ;  /* 0x00000004030c7825 */ /* 0x000fc400078e0208 */
[----:B------:R-:W4:Y:S02]  /*0490*/  LDG.E R20, desc[UR4][R8.64] ;  /* 0x0000000408147981 */ /* 0x000f24000c1e1900 */
[C---:B------:R-:W-:Y:S02]  /*04a0*/  IMAD.WIDE R14, R3.reuse, 0x4, R10 ;  /* 0x00000004030e7825 */ /* 0x040fe400078e020a */
[----:B------:R-:W4:Y:S04]  /*04b0*/  LDG.E R10, desc[UR4][R10.64] ;  /* 0x000000040a0a7981 */ /* 0x000f28000c1e1900 */
[----:B------:R-:W5:Y:S04]  /*04c0*/  LDG.E R12, desc[UR4][R12.64] ;  /* 0x000000040c0c7981 */ /* 0x000f68000c1e1900 */
[----:B------:R-:W5:Y:S01]  /*04d0*/  LDG.E R14, desc[UR4][R14.64] ;  /* 0x000000040e0e7981 */ /* 0x000f62000c1e1900 */
[----:B------:R-:W-:-:S04]  /*04e0*/  LEA R2, R3, R2, 0x2 ;  /* 0x0000000203027211 */ /* 0x000fc800078e10ff */
[----:B------:R-:W-:Y:S01]  /*04f0*/  ISETP.GE.AND P0, PT, R2, UR8, PT ;  /* 0x0000000802007c0c */ /* 0x000fe2000bf06270 */
[----:B--2---:R-:W-:-:S04]  /*0500*/  FFMA R17, R17, R18, R0 ;  /* 0x0000001211117223 */ /* 0x004fc80000000000 */
[----:B---3--:R-:W-:-:S04]  /*0510*/  FFMA R17, R4, R6, R17 ;  /* 0x0000000604117223 */ /* 0x008fc80000000011 */
[----:B----4-:R-:W-:-:S04]  /*0520*/  FFMA R17, R20, R10, R17 ;  /* 0x0000000a14117223 */ /* 0x010fc80000000011 */
[----:B-----5:R-:W-:Y:S01]  /*0530*/  FFMA R0, R12, R14, R17 ;  /* 0x0000000e0c007223 */ /* 0x020fe20000000011 */
[----:B------:R-:W-:Y:S06]  /*0540*/  @!P0 BRA `(.L_x_21) ;  /* 0xfffffffc009c8947 */ /* 0x000fec000383ffff */
.L_x_17:
[----:B------:R-:W-:Y:S05]  /*0550*/  BSYNC.RECONVERGENT B0 ;  /* 0x0000000000007941 */ /* 0x000fea0003800200 */
.L_x_16:
[----:B------:R-:W0:Y:S02]  /*0560*/  LDC.64 R2, c[0x0][0x398] ;  /* 0x0000e600ff027b82 */ /* 0x000e240000000a00 */
[----:B0-----:R-:W2:Y:S02]  /*0570*/  LDG.E R5, desc[UR4][R2.64] ;  /* 0x0000000402057981 */ /* 0x001ea4000c1e1900 */
[----:B--2---:R-:W-:-:S05]  /*0580*/  FADD R5, R5, R0 ;  /* 0x0000000005057221 */ /* 0x004fca0000000000 */
[----:B------:R-:W-:Y:S01]  /*0590*/  STG.E desc[UR4][R2.64], R5 ;  /* 0x0000000502007986 */ /* 0x000fe2000c101904 */
[----:B------:R-:W-:Y:S05]  /*05a0*/  EXIT ;  /* 0x000000000000794d */ /* 0x000fea0003800000 */
.L_x_22:
        /* <DEDUP_REMOVED lines=13> */
.L_x_28:


//--------------------- .text._Z10compute_ApiPKfPf --------------------------
	.section	.text._Z10compute_ApiPKfPf,"ax",@progbits
	.align	128
        .global         _Z10compute_ApiPKfPf
        .type           _Z10compute_ApiPKfPf,@function
        .size           _Z10compute_ApiPKfPf,(.L_x_29 - _Z10compute_ApiPKfPf)
        .other          _Z10compute_ApiPKfPf,@"STO_CUDA_ENTRY STV_DEFAULT"
_Z10compute_ApiPKfPf:
.text._Z10compute_ApiPKfPf:
        /* <DEDUP_REMOVED lines=8> */
[----:B0-----:R-:W-:-:S05]  /*0080*/  IMAD R5, R5, UR5, R2 ;  /* 0x0000000505057c24 */ /* 0x001fca000f8e0202 */
[----:B------:R-:W-:Y:S01]  /*0090*/  ISETP.NE.AND P0, PT, R5, RZ, PT ;  /* 0x000000ff0500720c */ /* 0x000fe20003f05270 */
[----:B-1----:R-:W-:Y:S01]  /*00a0*/  IMAD R0, R0, UR4, R3 ;  /* 0x0000000400007c24 */ /* 0x002fe2000f8e0203 */
[----:B------:R-:W0:Y:S04]  /*00b0*/  LDCU.64 UR4, c[0x0][0x358] ;  /* 0x00006b00ff0477ac */ /* 0x000e280008000a00 */
[----:B------:R-:W-:-:S04]  /*00c0*/  ISETP.GT.AND P0, PT, R0, RZ, P0 ;  /* 0x000000ff0000720c */ /* 0x000fc80000704270 */
[----:B--2---:R-:W-:-:S04]  /*00d0*/  ISETP.LE.AND P0, PT, R0, R11, P0 ;  /* 0x0000000b0000720c */ /* 0x004fc80000703270 */
[----:B------:R-:W-:-:S13]  /*00e0*/  ISETP.LE.AND P0, PT, R5, R11, P0 ;  /* 0x0000000b0500720c */ /* 0x000fda0000703270 */
[----:B------:R-:W1:Y:S01]  /*00f0*/  @!P0 LDC.64 R2, c[0x0][0x390] ;  /* 0x0000e400ff028b82 */ /* 0x000e620000000a00 */
[----:B------:R-:W-:-:S04]  /*0100*/  @!P0 IMAD R7, R0, R11, R5 ;  /* 0x0000000b00078224 */ /* 0x000fc800078e0205 */
[----:B-1----:R-:W-:-:S05]  /*0110*/  @!P0 IMAD.WIDE R2, R7, 0x4, R2 ;  /* 0x0000000407028825 */ /* 0x002fca00078e0202 */
[----:B0-----:R0:W-:Y:S01]  /*0120*/  @!P0 STG.E desc[UR4][R2.64], RZ ;  /* 0x000000ff02008986 */ /* 0x0011e2000c101904 */
[----:B------:R-:W-:Y:S05]  /*0130*/  @!P0 EXIT ;  /* 0x000000000000894d */ /* 0x000fea0003800000 */
[----:B0-----:R-:W0:Y:S01]  /*0140*/  LDC.64 R2, c[0x0][0x388] ;  /* 0x0000e200ff027b82 */ /* 0x001e220000000a00 */
[CC--:B------:R-:W-:Y:S02]  /*0150*/  IMAD R4, R0.reuse, R11.reuse, -R11 ;  /* 0x0000000b00047224 */ /* 0x0c0fe400078e0a0b */
[----:B------:R-:W-:-:S03]  /*0160*/  IMAD R0, R0, R11, R5 ;  /* 0x0000000b00007224 */ /* 0x000fc600078e0205 */
[----:B------:R-:W-:Y:S02]  /*0170*/  IADD3 R7, PT, PT, R5, R4, RZ ;  /* 0x0000000405077210 */ /* 0x000fe40007ffe0ff */
[C---:B------:R-:W-:Y:S02]  /*0180*/  IADD3 R11, PT, PT, R0.reuse, R11, RZ ;  /* 0x0000000b000b7210 */ /* 0x040fe40007ffe0ff */
[C---:B------:R-:W-:Y:S01]  /*0190*/  IADD3 R15, PT, PT, R0.reuse, -0x1, RZ ;  /* 0xffffffff000f7810 */ /* 0x040fe20007ffe0ff */
[----:B0-----:R-:W-:-:S04]  /*01a0*/  IMAD.WIDE.U32 R4, R0, 0x4, R2 ;  /* 0x0000000400047825 */ /* 0x001fc800078e0002 */
[--C-:B------:R-:W-:Y:S01]  /*01b0*/  IMAD.WIDE.U32 R6, R7, 0x4, R2.reuse ;  /* 0x0000000407067825 */ /* 0x100fe200078e0002 */
[----:B------:R-:W2:Y:S04]  /*01c0*/  LDG.E R16, desc[UR4][R4.64] ;  /* 0x0000000404107981 */ /* 0x000ea8000c1e1900 */
[----:B------:R-:W3:Y:S01]  /*01d0*/  LDG.E R17, desc[UR4][R6.64] ;  /* 0x0000000406117981 */ /* 0x000ee2000c1e1900 */
[----:B------:R-:W-:-:S03]  /*01e0*/  IMAD.WIDE.U32 R10, R11, 0x4, R2 ;  /* 0x000000040b0a7825 */ /* 0x000fc600078e0002 */
[----:B------:R-:W4:Y:S01]  /*01f0*/  LDG.E R18, desc[UR4][R4.64+0x4] ;  /* 0x0000040404127981 */ /* 0x000f22000c1e1900 */
[----:B------:R-:W-:-:S03]  /*0200*/  IMAD.WIDE.U32 R14, R15, 0x4, R2 ;  /* 0x000000040f0e7825 */ /* 0x000fc600078e0002 */
[----:B------:R0:W5:Y:S04]  /*0210*/  LDG.E R12, desc[UR4][R10.64] ;  /* 0x000000040a0c7981 */ /* 0x000168000c1e1900 */
[----:B------:R-:W4:Y:S01]  /*0220*/  LDG.E R14, desc[UR4][R14.64] ;  /* 0x000000040e0e7981 */ /* 0x000f22000c1e1900 */
[----:B0-----:R-:W0:Y:S02]  /*0230*/  LDC.64 R10, c[0x0][0x390] ;  /* 0x0000e400ff0a7b82 */ /* 0x001e240000000a00 */
[----:B0-----:R-:W-:Y:S01]  /*0240*/  IMAD.WIDE.U32 R4, R0, 0x4, R10 ;  /* 0x0000000400047825 */ /* 0x001fe200078e000a */
[----:B--2---:R-:W-:Y:S08]  /*0250*/  F2F.F64.F32 R2, R16 ;  /* 0x0000001000027310 */ /* 0x004ff00000201800 */
[----:B---3--:R-:W0:Y:S08]  /*0260*/  F2F.F64.F32 R8, R17 ;  /* 0x0000001100087310 */ /* 0x008e300000201800 */
[----:B-----5:R-:W1:Y:S01]  /*0270*/  F2F.F64.F32 R12, R12 ;  /* 0x0000000c000c7310 */ /* 0x020e620000201800 */
[----:B0-----:R-:W-:-:S07]  /*0280*/  DFMA R2, R2, 4, -R8 ;  /* 0x401000000202782b */ /* 0x001fce0000000808 */
[----:B----4-:R-:W0:Y:S01]  /*0290*/  F2F.F64.F32 R6, R14 ;  /* 0x0000000e00067310 */ /* 0x010e220000201800 */
[----:B-1----:R-:W-:-:S07]  /*02a0*/  DADD R2, R2, -R12 ;  /* 0x0000000002027229 */ /* 0x002fce000000080c */
[----:B------:R-:W1:Y:S01]  /*02b0*/  F2F.F64.F32 R8, R18 ;  /* 0x0000001200087310 */ /* 0x000e620000201800 */
[----:B0-----:R-:W-:-:S08]  /*02c0*/  DADD R2, R2, -R6 ;  /* 0x0000000002027229 */ /* 0x001fd00000000806 */
[----:B-1----:R-:W-:-:S10]  /*02d0*/  DADD R2, R2, -R8 ;  /* 0x0000000002027229 */ /* 0x002fd40000000808 */
[----:B------:R-:W0:Y:S02]  /*02e0*/  F2F.F32.F64 R3, R2 ;  /* 0x0000000200037310 */ /* 0x000e240000301000 */
[----:B0-----:R-:W-:Y:S01]  /*02f0*/  STG.E desc[UR4][R4.64], R3 ;  /* 0x0000000304007986 */ /* 0x001fe2000c101904 */
[----:B------:R-:W-:Y:S05]  /*0300*/  EXIT ;  /* 0x000000000000794d */ /* 0x000fea0003800000 */
.L_x_23:
        /* <DEDUP_REMOVED lines=15> */
.L_x_29:


//--------------------- .nv.shared.reserved.0     --------------------------
	.section	.nv.shared.reserved.0,"aw",@nobits
	.weak		__nv_reservedSMEM_offset_0_alias
	.size		__nv_reservedSMEM_offset_0_alias, 0, 64
	.other		__nv_reservedSMEM_offset_0_alias,@"STO_CUDA_RESERVED_SHARED STV_DEFAULT"
__nv_reservedSMEM_offset_0_alias:
	.zero		0
	.zero		64


//--------------------- .nv.constant0._Z14check_solutioniPfPKfS1_S_ --------------------------
	.section	.nv.constant0._Z14check_solutioniPfPKfS1_S_,"a",@progbits
	.sectionflags	@""
	.align	4
.nv.constant0._Z14check_solutioniPfPKfS1_S_:
	.zero		936


//--------------------- .nv.constant0._Z8update_piPKfPff --------------------------
	.section	.nv.constant0._Z8update_piPKfPff,"a",@progbits
	.sectionflags	@""
	.align	4
.nv.constant0._Z8update_piPKfPff:
	.zero		924


//--------------------- .nv.constant0._Z8update_riPfPKff --------------------------
	.section	.nv.constant0._Z8update_riPfPKff,"a",@progbits
	.sectionflags	@""
	.align	4
.nv.constant0._Z8update_riPfPKff:
	.zero		924


//--------------------- .nv.constant0._Z8update_xiPfPKff --------------------------
	.section	.nv.constant0._Z8update_xiPfPKff,"a",@progbits
	.sectionflags	@""
	.align	4
.nv.constant0._Z8update_xiPfPKff:
	.zero		924


//--------------------- .nv.constant0._Z6reduceiPKfS0_Pf --------------------------
	.section	.nv.constant0._Z6reduceiPKfS0_Pf,"a",@progbits
	.sectionflags	@""
	.align	4
.nv.constant0._Z6reduceiPKfS0_Pf:
	.zero		928


//--------------------- .nv.constant0._Z10compute_ApiPKfPf --------------------------
	.section	.nv.constant0._Z10compute_ApiPKfPf,"a",@progbits
	.sectionflags	@""
	.align	4
.nv.constant0._Z10compute_ApiPKfPf:
	.zero		920


//--------------------- SYMBOLS --------------------------

	.type		.nv.reservedSmem.offset0,@object
	.size		.nv.reservedSmem.offset0,0x4
